//
// Generated by NVIDIA NVVM Compiler
//
// Compiler Build ID: CL-36424714
// Cuda compilation tools, release 13.0, V13.0.88
// Based on NVVM 20.0.0
//

.version 9.0
.target sm_100
.address_size 64

	// .globl	_Z14minKernelFirstPiS_iiS_S_
// _ZZ14minKernelFirstPiS_iiS_S_E7partial has been demoted
// _ZZ9minKernelPiS_iE7partial has been demoted

.visible .entry _Z14minKernelFirstPiS_iiS_S_(
	.param .u64 .ptr .align 1 _Z14minKernelFirstPiS_iiS_S__param_0,
	.param .u64 .ptr .align 1 _Z14minKernelFirstPiS_iiS_S__param_1,
	.param .u32 _Z14minKernelFirstPiS_iiS_S__param_2,
	.param .u32 _Z14minKernelFirstPiS_iiS_S__param_3,
	.param .u64 .ptr .align 1 _Z14minKernelFirstPiS_iiS_S__param_4,
	.param .u64 .ptr .align 1 _Z14minKernelFirstPiS_iiS_S__param_5
)
{
	.reg .pred 	%p<9>;
	.reg .b32 	%r<34>;
	.reg .b64 	%rd<17>;
	// demoted variable
	.shared .align 4 .b8 _ZZ14minKernelFirstPiS_iiS_S_E7partial[2048];
	ld.param.u64 	%rd1, [_Z14minKernelFirstPiS_iiS_S__param_0];
	ld.param.u64 	%rd2, [_Z14minKernelFirstPiS_iiS_S__param_1];
	ld.param.u32 	%r14, [_Z14minKernelFirstPiS_iiS_S__param_2];
	ld.param.u32 	%r12, [_Z14minKernelFirstPiS_iiS_S__param_3];
	ld.param.u64 	%rd3, [_Z14minKernelFirstPiS_iiS_S__param_4];
	ld.param.u64 	%rd4, [_Z14minKernelFirstPiS_iiS_S__param_5];
	mov.u32 	%r1, %tid.x;
	mov.u32 	%r2, %ctaid.x;
	mov.u32 	%r33, %ntid.x;
	mad.lo.s32 	%r4, %r2, %r33, %r1;
	setp.ge.s32 	%p1, %r4, %r14;
	mov.b32 	%r32, 2147483647;
	@%p1 bra 	$L__BB0_5;
	cvta.to.global.u64 	%rd5, %rd3;
	div.s32 	%r16, %r4, %r12;
	mul.wide.s32 	%rd6, %r16, 4;
	add.s64 	%rd7, %rd5, %rd6;
	ld.global.u32 	%r17, [%rd7];
	setp.ne.s32 	%p2, %r17, 0;
	mov.b32 	%r31, 2147483647;
	@%p2 bra 	$L__BB0_4;
	rem.s32 	%r19, %r4, %r12;
	cvta.to.global.u64 	%rd8, %rd4;
	mul.wide.s32 	%rd9, %r19, 4;
	add.s64 	%rd10, %rd8, %rd9;
	ld.global.u32 	%r20, [%rd10];
	setp.ne.s32 	%p3, %r20, 0;
	@%p3 bra 	$L__BB0_4;
	cvta.to.global.u64 	%rd11, %rd1;
	mul.wide.s32 	%rd12, %r4, 4;
	add.s64 	%rd13, %rd11, %rd12;
	ld.global.u32 	%r31, [%rd13];
$L__BB0_4:
	max.s32 	%r21, %r31, 0;
	setp.gt.s32 	%p4, %r31, 0;
	selp.b32 	%r22, 0, 2147483647, %p4;
	add.s32 	%r32, %r22, %r21;
$L__BB0_5:
	shl.b32 	%r23, %r1, 2;
	mov.u32 	%r24, _ZZ14minKernelFirstPiS_iiS_S_E7partial;
	add.s32 	%r9, %r24, %r23;
	st.shared.u32 	[%r9], %r32;
	setp.lt.u32 	%p5, %r33, 2;
	@%p5 bra 	$L__BB0_9;
$L__BB0_6:
	shr.u32 	%r11, %r33, 1;
	bar.sync 	0;
	setp.ge.u32 	%p6, %r1, %r11;
	@%p6 bra 	$L__BB0_8;
	ld.shared.u32 	%r25, [%r9];
	shl.b32 	%r26, %r11, 2;
	add.s32 	%r27, %r9, %r26;
	ld.shared.u32 	%r28, [%r27];
	min.s32 	%r29, %r25, %r28;
	st.shared.u32 	[%r9], %r29;
$L__BB0_8:
	setp.gt.u32 	%p7, %r33, 3;
	mov.u32 	%r33, %r11;
	@%p7 bra 	$L__BB0_6;
$L__BB0_9:
	setp.ne.s32 	%p8, %r1, 0;
	@%p8 bra 	$L__BB0_11;
	ld.shared.u32 	%r30, [_ZZ14minKernelFirstPiS_iiS_S_E7partial];
	cvta.to.global.u64 	%rd14, %rd2;
	mul.wide.u32 	%rd15, %r2, 4;
	add.s64 	%rd16, %rd14, %rd15;
	st.global.u32 	[%rd16], %r30;
$L__BB0_11:
	ret;

}
	// .globl	_Z9minKernelPiS_i
.visible .entry _Z9minKernelPiS_i(
	.param .u64 .ptr .align 1 _Z9minKernelPiS_i_param_0,
	.param .u64 .ptr .align 1 _Z9minKernelPiS_i_param_1,
	.param .u32 _Z9minKernelPiS_i_param_2
)
{
	.reg .pred 	%p<7>;
	.reg .b32 	%r<25>;
	.reg .b64 	%rd<9>;
	// demoted variable
	.shared .align 4 .b8 _ZZ9minKernelPiS_iE7partial[1024];
	ld.param.u64 	%rd3, [_Z9minKernelPiS_i_param_0];
	ld.param.u64 	%rd2, [_Z9minKernelPiS_i_param_1];
	ld.param.u32 	%r11, [_Z9minKernelPiS_i_param_2];
	cvta.to.global.u64 	%rd1, %rd3;
	mov.u32 	%r1, %tid.x;
	mov.u32 	%r2, %ctaid.x;
	mov.u32 	%r24, %ntid.x;
	mad.lo.s32 	%r4, %r2, %r24, %r1;
	setp.ge.s32 	%p1, %r4, %r11;
	@%p1 bra 	$L__BB1_2;
	mul.wide.s32 	%rd4, %r4, 4;
	add.s64 	%rd5, %rd1, %rd4;
	ld.global.u32 	%r23, [%rd5];
	bra.uni 	$L__BB1_3;
$L__BB1_2:
	ld.global.u32 	%r23, [%rd1];
$L__BB1_3:
	max.s32 	%r12, %r23, 0;
	setp.gt.s32 	%p2, %r23, 0;
	selp.b32 	%r13, 0, 2147483647, %p2;
	add.s32 	%r14, %r13, %r12;
	shl.b32 	%r15, %r1, 2;
	mov.u32 	%r16, _ZZ9minKernelPiS_iE7partial;
	add.s32 	%r8, %r16, %r15;
	st.shared.u32 	[%r8], %r14;
	setp.lt.u32 	%p3, %r24, 2;
	@%p3 bra 	$L__BB1_7;
$L__BB1_4:
	shr.u32 	%r10, %r24, 1;
	bar.sync 	0;
	setp.ge.u32 	%p4, %r1, %r10;
	@%p4 bra 	$L__BB1_6;
	ld.shared.u32 	%r17, [%r8];
	shl.b32 	%r18, %r10, 2;
	add.s32 	%r19, %r8, %r18;
	ld.shared.u32 	%r20, [%r19];
	min.s32 	%r21, %r17, %r20;
	st.shared.u32 	[%r8], %r21;
$L__BB1_6:
	setp.gt.u32 	%p5, %r24, 3;
	mov.u32 	%r24, %r10;
	@%p5 bra 	$L__BB1_4;
$L__BB1_7:
	setp.ne.s32 	%p6, %r1, 0;
	@%p6 bra 	$L__BB1_9;
	ld.shared.u32 	%r22, [_ZZ9minKernelPiS_iE7partial];
	cvta.to.global.u64 	%rd6, %rd2;
	mul.wide.u32 	%rd7, %r2, 4;
	add.s64 	%rd8, %rd6, %rd7;
	st.global.u32 	[%rd8], %r22;
$L__BB1_9:
	ret;

}
	// .globl	_Z6addSubiiPiS_iS_S_S_i
.visible .entry _Z6addSubiiPiS_iS_S_S_i(
	.param .u32 _Z6addSubiiPiS_iS_S_S_i_param_0,
	.param .u32 _Z6addSubiiPiS_iS_S_S_i_param_1,
	.param .u64 .ptr .align 1 _Z6addSubiiPiS_iS_S_S_i_param_2,
	.param .u64 .ptr .align 1 _Z6addSubiiPiS_iS_S_S_i_param_3,
	.param .u32 _Z6addSubiiPiS_iS_S_S_i_param_4,
	.param .u64 .ptr .align 1 _Z6addSubiiPiS_iS_S_S_i_param_5,
	.param .u64 .ptr .align 1 _Z6addSubiiPiS_iS_S_S_i_param_6,
	.param .u64 .ptr .align 1 _Z6addSubiiPiS_iS_S_S_i_param_7,
	.param .u32 _Z6addSubiiPiS_iS_S_S_i_param_8
)
{
	.reg .pred 	%p<8>;
	.reg .b32 	%r<22>;
	.reg .b64 	%rd<21>;

	ld.param.u32 	%r4, [_Z6addSubiiPiS_iS_S_S_i_param_0];
	ld.param.u32 	%r5, [_Z6addSubiiPiS_iS_S_S_i_param_1];
	ld.param.u64 	%rd2, [_Z6addSubiiPiS_iS_S_S_i_param_2];
	ld.param.u64 	%rd3, [_Z6addSubiiPiS_iS_S_S_i_param_3];
	ld.param.u32 	%r6, [_Z6addSubiiPiS_iS_S_S_i_param_4];
	ld.param.u64 	%rd6, [_Z6addSubiiPiS_iS_S_S_i_param_5];
	ld.param.u64 	%rd4, [_Z6addSubiiPiS_iS_S_S_i_param_6];
	ld.param.u64 	%rd5, [_Z6addSubiiPiS_iS_S_S_i_param_7];
	ld.param.u32 	%r7, [_Z6addSubiiPiS_iS_S_S_i_param_8];
	cvta.to.global.u64 	%rd1, %rd6;
	mov.u32 	%r8, %ctaid.x;
	mov.u32 	%r9, %ntid.x;
	mov.u32 	%r10, %tid.x;
	mad.lo.s32 	%r1, %r8, %r9, %r10;
	setp.ge.s32 	%p1, %r1, %r7;
	@%p1 bra 	$L__BB2_5;
	cvta.to.global.u64 	%rd7, %rd5;
	cvta.to.global.u64 	%rd8, %rd4;
	div.s32 	%r11, %r1, %r6;
	mul.lo.s32 	%r12, %r11, %r6;
	sub.s32 	%r13, %r1, %r12;
	mul.wide.s32 	%rd9, %r11, 4;
	add.s64 	%rd10, %rd7, %rd9;
	ld.global.u32 	%r2, [%rd10];
	mul.wide.s32 	%rd11, %r13, 4;
	add.s64 	%rd12, %rd8, %rd11;
	ld.global.u32 	%r14, [%rd12];
	or.b32  	%r15, %r2, %r14;
	setp.ne.s32 	%p2, %r15, 0;
	@%p2 bra 	$L__BB2_3;
	mul.wide.s32 	%rd15, %r1, 4;
	add.s64 	%rd16, %rd1, %rd15;
	ld.global.u32 	%r18, [%rd16];
	sub.s32 	%r19, %r18, %r4;
	st.global.u32 	[%rd16], %r19;
	bra.uni 	$L__BB2_5;
$L__BB2_3:
	setp.ne.s32 	%p3, %r2, 1;
	setp.ne.s32 	%p4, %r14, 1;
	or.pred  	%p5, %p3, %p4;
	@%p5 bra 	$L__BB2_5;
	mul.wide.s32 	%rd13, %r1, 4;
	add.s64 	%rd14, %rd1, %rd13;
	ld.global.u32 	%r16, [%rd14];
	add.s32 	%r17, %r16, %r4;
	st.global.u32 	[%rd14], %r17;
$L__BB2_5:
	setp.ne.s32 	%p6, %r1, 0;
	@%p6 bra 	$L__BB2_7;
	cvta.to.global.u64 	%rd17, %rd3;
	mov.b32 	%r20, 0;
	st.global.u32 	[%rd17], %r20;
$L__BB2_7:
	setp.ge.s32 	%p7, %r1, %r5;
	@%p7 bra 	$L__BB2_9;
	cvta.to.global.u64 	%rd18, %rd2;
	mul.wide.s32 	%rd19, %r1, 4;
	add.s64 	%rd20, %rd18, %rd19;
	mov.b32 	%r21, 0;
	st.global.u32 	[%rd20], %r21;
$L__BB2_9:
	ret;

}
	// .globl	_Z14compressKernelPiS_S_S_iii
.visible .entry _Z14compressKernelPiS_S_S_iii(
	.param .u64 .ptr .align 1 _Z14compressKernelPiS_S_S_iii_param_0,
	.param .u64 .ptr .align 1 _Z14compressKernelPiS_S_S_iii_param_1,
	.param .u64 .ptr .align 1 _Z14compressKernelPiS_S_S_iii_param_2,
	.param .u64 .ptr .align 1 _Z14compressKernelPiS_S_S_iii_param_3,
	.param .u32 _Z14compressKernelPiS_S_S_iii_param_4,
	.param .u32 _Z14compressKernelPiS_S_S_iii_param_5,
	.param .u32 _Z14compressKernelPiS_S_S_iii_param_6
)
{
	.reg .pred 	%p<3>;
	.reg .b32 	%r<12>;
	.reg .b64 	%rd<15>;

	ld.param.u64 	%rd1, [_Z14compressKernelPiS_S_S_iii_param_0];
	ld.param.u64 	%rd2, [_Z14compressKernelPiS_S_S_iii_param_1];
	ld.param.u64 	%rd3, [_Z14compressKernelPiS_S_S_iii_param_2];
	ld.param.u64 	%rd4, [_Z14compressKernelPiS_S_S_iii_param_3];
	ld.param.u32 	%r2, [_Z14compressKernelPiS_S_S_iii_param_4];
	ld.param.u32 	%r3, [_Z14compressKernelPiS_S_S_iii_param_6];
	mov.u32 	%r4, %ctaid.x;
	mov.u32 	%r5, %ntid.x;
	mov.u32 	%r6, %tid.x;
	mad.lo.s32 	%r1, %r4, %r5, %r6;
	setp.ge.s32 	%p1, %r1, %r3;
	@%p1 bra 	$L__BB3_3;
	cvta.to.global.u64 	%rd5, %rd1;
	mul.wide.s32 	%rd6, %r1, 4;
	add.s64 	%rd7, %rd5, %rd6;
	ld.global.u32 	%r7, [%rd7];
	setp.ne.s32 	%p2, %r7, 0;
	@%p2 bra 	$L__BB3_3;
	div.s32 	%r8, %r1, %r2;
	cvta.to.global.u64 	%rd8, %rd4;
	atom.global.add.u32 	%r9, [%rd8], 1;
	cvta.to.global.u64 	%rd9, %rd3;
	mul.wide.s32 	%rd10, %r8, 4;
	add.s64 	%rd11, %rd9, %rd10;
	atom.global.add.u32 	%r10, [%rd11], 1;
	mad.lo.s32 	%r11, %r8, %r2, %r10;
	cvta.to.global.u64 	%rd12, %rd2;
	mul.wide.s32 	%rd13, %r11, 4;
	add.s64 	%rd14, %rd12, %rd13;
	st.global.u32 	[%rd14], %r1;
$L__BB3_3:
	ret;

}


// ===== COMPILED SASS (sm_100) =====

	.target	sm_100

	.elftype	@"ET_EXEC"


//--------------------- .note.nv.tkinfo           --------------------------
	.section	.note.nv.tkinfo,"",@"SHT_NOTE"
	.sectionflags	@"SHF_NOTE_NV_TKINFO"
	.tkinfo
        /*0018*/ 	.word	0x00000002
        /*0030*/ 	.string	""
        /*0030*/ 	.string	"ptxas"
        /*0030*/ 	.string	"Cuda compilation tools, release 13.0, V13.0.88"
        /*0030*/ 	.string	"Build cuda_13.0.r13.0/compiler.36424714_0"
        /*0030*/ 	.string	"-arch sm_100 -m 64 "



//--------------------- .note.nv.cuinfo           --------------------------
	.section	.note.nv.cuinfo,"",@"SHT_NOTE"
	.sectionflags	@"SHF_NOTE_NV_CUINFO"
        /*0018*/ 	.short	0x0002
        /*001a*/ 	.short	0x0064
        /*001c*/ 	.short	0x0082
	.zero		2


//--------------------- .nv.info                  --------------------------
	.section	.nv.info,"",@"SHT_CUDA_INFO"
	.align	4


	//----- nvinfo : EIATTR_REGCOUNT
	.align		4
        /*0000*/ 	.byte	0x04, 0x2f
        /*0002*/ 	.short	(.L_1 - .L_0)
	.align		4
.L_0:
        /*0004*/ 	.word	index@(_Z14minKernelFirstPiS_iiS_S_)
        /*0008*/ 	.word	0x0000000e


	//----- nvinfo : EIATTR_FRAME_SIZE
	.align		4
.L_1:
        /*000c*/ 	.byte	0x04, 0x11
        /*000e*/ 	.short	(.L_3 - .L_2)
	.align		4
.L_2:
        /*0010*/ 	.word	index@(_Z14minKernelFirstPiS_iiS_S_)
        /*0014*/ 	.word	0x00000000


	//----- nvinfo : EIATTR_REGCOUNT
	.align		4
.L_3:
        /*0018*/ 	.byte	0x04, 0x2f
        /*001a*/ 	.short	(.L_5 - .L_4)
	.align		4
.L_4:
        /*001c*/ 	.word	index@(_Z9minKernelPiS_i)
        /*0020*/ 	.word	0x0000000c


	//----- nvinfo : EIATTR_FRAME_SIZE
	.align		4
.L_5:
        /*0024*/ 	.byte	0x04, 0x11
        /*0026*/ 	.short	(.L_7 - .L_6)
	.align		4
.L_6:
        /*0028*/ 	.word	index@(_Z9minKernelPiS_i)
        /*002c*/ 	.word	0x00000000


	//----- nvinfo : EIATTR_REGCOUNT
	.align		4
.L_7:
        /*0030*/ 	.byte	0x04, 0x2f
        /*0032*/ 	.short	(.L_9 - .L_8)
	.align		4
.L_8:
        /*0034*/ 	.word	index@(_Z6addSubiiPiS_iS_S_S_i)
        /*0038*/ 	.word	0x0000000b


	//----- nvinfo : EIATTR_FRAME_SIZE
	.align		4
.L_9:
        /*003c*/ 	.byte	0x04, 0x11
        /*003e*/ 	.short	(.L_11 - .L_10)
	.align		4
.L_10:
        /*0040*/ 	.word	index@(_Z6addSubiiPiS_iS_S_S_i)
        /*0044*/ 	.word	0x00000000


	//----- nvinfo : EIATTR_REGCOUNT
	.align		4
.L_11:
        /*0048*/ 	.byte	0x04, 0x2f
        /*004a*/ 	.short	(.L_13 - .L_12)
	.align		4
.L_12:
        /*004c*/ 	.word	index@(_Z14compressKernelPiS_S_S_iii)
        /*0050*/ 	.word	0x00000010


	//----- nvinfo : EIATTR_FRAME_SIZE
	.align		4
.L_13:
        /*0054*/ 	.byte	0x04, 0x11
        /*0056*/ 	.short	(.L_15 - .L_14)
	.align		4
.L_14:
        /*0058*/ 	.word	index@(_Z14compressKernelPiS_S_S_iii)
        /*005c*/ 	.word	0x00000000


	//----- nvinfo : EIATTR_MIN_STACK_SIZE
	.align		4
.L_15:
        /*0060*/ 	.byte	0x04, 0x12
        /*0062*/ 	.short	(.L_17 - .L_16)
	.align		4
.L_16:
        /*0064*/ 	.word	index@(_Z14compressKernelPiS_S_S_iii)
        /*0068*/ 	.word	0x00000000


	//----- nvinfo : EIATTR_MIN_STACK_SIZE
	.align		4
.L_17:
        /*006c*/ 	.byte	0x04, 0x12
        /*006e*/ 	.short	(.L_19 - .L_18)
	.align		4
.L_18:
        /*0070*/ 	.word	index@(_Z6addSubiiPiS_iS_S_S_i)
        /*0074*/ 	.word	0x00000000


	//----- nvinfo : EIATTR_MIN_STACK_SIZE
	.align		4
.L_19:
        /*0078*/ 	.byte	0x04, 0x12
        /*007a*/ 	.short	(.L_21 - .L_20)
	.align		4
.L_20:
        /*007c*/ 	.word	index@(_Z9minKernelPiS_i)
        /*0080*/ 	.word	0x00000000


	//----- nvinfo : EIATTR_MIN_STACK_SIZE
	.align		4
.L_21:
        /*0084*/ 	.byte	0x04, 0x12
        /*0086*/ 	.short	(.L_23 - .L_22)
	.align		4
.L_22:
        /*0088*/ 	.word	index@(_Z14minKernelFirstPiS_iiS_S_)
        /*008c*/ 	.word	0x00000000
.L_23:


//--------------------- .nv.compat                --------------------------
	.section	.nv.compat,"",@"SHT_CUDA_COMPAT_INFO"
	.align	4
        /*0000*/ 	.byte	0x02, 0x09, 0x00, 0x00, 0x02, 0x02, 0x01, 0x00, 0x02, 0x05, 0x05, 0x00, 0x03, 0x07, 0x01, 0x01
        /*0010*/ 	.byte	0x02, 0x03, 0x00, 0x00, 0x02, 0x06, 0x01, 0x00, 0x04, 0x0b, 0x08, 0x00, 0x09, 0x00, 0x00, 0x00
        /*0020*/ 	.byte	0x00, 0x00, 0x00, 0x00


//--------------------- .nv.info._Z14compressKernelPiS_S_S_iii --------------------------
	.section	.nv.info._Z14compressKernelPiS_S_S_iii,"",@"SHT_CUDA_INFO"
	.sectionflags	@""
	.align	4


	//----- nvinfo : EIATTR_CUDA_API_VERSION
	.align		4
        /*0000*/ 	.byte	0x04, 0x37
        /*0002*/ 	.short	(.L_25 - .L_24)
.L_24:
        /*0004*/ 	.word	0x00000082


	//----- nvinfo : EIATTR_KPARAM_INFO
	.align		4
.L_25:
        /*0008*/ 	.byte	0x04, 0x17
        /*000a*/ 	.short	(.L_27 - .L_26)
.L_26:
        /*000c*/ 	.word	0x00000000
        /*0010*/ 	.short	0x0006
        /*0012*/ 	.short	0x0028
        /*0014*/ 	.byte	0x00, 0xf0, 0x11, 0x00


	//----- nvinfo : EIATTR_KPARAM_INFO
	.align		4
.L_27:
        /*0018*/ 	.byte	0x04, 0x17
        /*001a*/ 	.short	(.L_29 - .L_28)
.L_28:
        /*001c*/ 	.word	0x00000000
        /*0020*/ 	.short	0x0005
        /*0022*/ 	.short	0x0024
        /*0024*/ 	.byte	0x00, 0xf0, 0x11, 0x00


	//----- nvinfo : EIATTR_KPARAM_INFO
	.align		4
.L_29:
        /*0028*/ 	.byte	0x04, 0x17
        /*002a*/ 	.short	(.L_31 - .L_30)
.L_30:
        /*002c*/ 	.word	0x00000000
        /*0030*/ 	.short	0x0004
        /*0032*/ 	.short	0x0020
        /*0034*/ 	.byte	0x00, 0xf0, 0x11, 0x00


	//----- nvinfo : EIATTR_KPARAM_INFO
	.align		4
.L_31:
        /*0038*/ 	.byte	0x04, 0x17
        /*003a*/ 	.short	(.L_33 - .L_32)
.L_32:
        /*003c*/ 	.word	0x00000000
        /*0040*/ 	.short	0x0003
        /*0042*/ 	.short	0x0018
        /*0044*/ 	.byte	0x00, 0xf5, 0x21, 0x00


	//----- nvinfo : EIATTR_KPARAM_INFO
	.align		4
.L_33:
        /*0048*/ 	.byte	0x04, 0x17
        /*004a*/ 	.short	(.L_35 - .L_34)
.L_34:
        /*004c*/ 	.word	0x00000000
        /*0050*/ 	.short	0x0002
        /*0052*/ 	.short	0x0010
        /*0054*/ 	.byte	0x00, 0xf5, 0x21, 0x00


	//----- nvinfo : EIATTR_KPARAM_INFO
	.align		4
.L_35:
        /*0058*/ 	.byte	0x04, 0x17
        /*005a*/ 	.short	(.L_37 - .L_36)
.L_36:
        /*005c*/ 	.word	0x00000000
        /*0060*/ 	.short	0x0001
        /*0062*/ 	.short	0x0008
        /*0064*/ 	.byte	0x00, 0xf5, 0x21, 0x00


	//----- nvinfo : EIATTR_KPARAM_INFO
	.align		4
.L_37:
        /*0068*/ 	.byte	0x04, 0x17
        /*006a*/ 	.short	(.L_39 - .L_38)
.L_38:
        /*006c*/ 	.word	0x00000000
        /*0070*/ 	.short	0x0000
        /*0072*/ 	.short	0x0000
        /*0074*/ 	.byte	0x00, 0xf5, 0x21, 0x00


	//----- nvinfo : EIATTR_SPARSE_MMA_MASK
	.align		4
.L_39:
        /*0078*/ 	.byte	0x03, 0x50
        /*007a*/ 	.short	0x0000


	//----- nvinfo : EIATTR_MAXREG_COUNT
	.align		4
        /*007c*/ 	.byte	0x03, 0x1b
        /*007e*/ 	.short	0x00ff


	//----- nvinfo : EIATTR_MERCURY_ISA_VERSION
	.align		4
        /*0080*/ 	.byte	0x03, 0x5f
        /*0082*/ 	.short	0x0101


	//----- nvinfo : EIATTR_INT_WARP_WIDE_INSTR_OFFSETS
	.align		4
        /*0084*/ 	.byte	0x04, 0x31
        /*0086*/ 	.short	(.L_41 - .L_40)


	//   ....[0]....
.L_40:
        /*0088*/ 	.word	0x000000f0


	//----- nvinfo : EIATTR_VRC_CTA_INIT_COUNT
	.align		4
.L_41:
        /*008c*/ 	.byte	0x02, 0x4a
	.zero		1
	.zero		1


	//----- nvinfo : EIATTR_EXIT_INSTR_OFFSETS
	.align		4
        /*0090*/ 	.byte	0x04, 0x1c
        /*0092*/ 	.short	(.L_43 - .L_42)


	//   ....[0]....
.L_42:
        /*0094*/ 	.word	0x00000070


	//   ....[1]....
        /*0098*/ 	.word	0x000000d0


	//   ....[2]....
        /*009c*/ 	.word	0x00000360


	//----- nvinfo : EIATTR_CBANK_PARAM_SIZE
	.align		4
.L_43:
        /*00a0*/ 	.byte	0x03, 0x19
        /*00a2*/ 	.short	0x002c


	//----- nvinfo : EIATTR_PARAM_CBANK
	.align		4
        /*00a4*/ 	.byte	0x04, 0x0a
        /*00a6*/ 	.short	(.L_45 - .L_44)
	.align		4
.L_44:
        /*00a8*/ 	.word	index@(.nv.constant0._Z14compressKernelPiS_S_S_iii)
        /*00ac*/ 	.short	0x0380
        /*00ae*/ 	.short	0x002c


	//----- nvinfo : EIATTR_SW_WAR
	.align		4
.L_45:
        /*00b0*/ 	.byte	0x04, 0x36
        /*00b2*/ 	.short	(.L_47 - .L_46)
.L_46:
        /*00b4*/ 	.word	0x00000008
.L_47:


//--------------------- .nv.info._Z6addSubiiPiS_iS_S_S_i --------------------------
	.section	.nv.info._Z6addSubiiPiS_iS_S_S_i,"",@"SHT_CUDA_INFO"
	.sectionflags	@""
	.align	4


	//----- nvinfo : EIATTR_CUDA_API_VERSION
	.align		4
        /*0000*/ 	.byte	0x04, 0x37
        /*0002*/ 	.short	(.L_49 - .L_48)
.L_48:
        /*0004*/ 	.word	0x00000082


	//----- nvinfo : EIATTR_KPARAM_INFO
	.align		4
.L_49:
        /*0008*/ 	.byte	0x04, 0x17
        /*000a*/ 	.short	(.L_51 - .L_50)
.L_50:
        /*000c*/ 	.word	0x00000000
        /*0010*/ 	.short	0x0008
        /*0012*/ 	.short	0x0038
        /*0014*/ 	.byte	0x00, 0xf0, 0x11, 0x00


	//----- nvinfo : EIATTR_KPARAM_INFO
	.align		4
.L_51:
        /*0018*/ 	.byte	0x04, 0x17
        /*001a*/ 	.short	(.L_53 - .L_52)
.L_52:
        /*001c*/ 	.word	0x00000000
        /*0020*/ 	.short	0x0007
        /*0022*/ 	.short	0x0030
        /*0024*/ 	.byte	0x00, 0xf5, 0x21, 0x00


	//----- nvinfo : EIATTR_KPARAM_INFO
	.align		4
.L_53:
        /*0028*/ 	.byte	0x04, 0x17
        /*002a*/ 	.short	(.L_55 - .L_54)
.L_54:
        /*002c*/ 	.word	0x00000000
        /*0030*/ 	.short	0x0006
        /*0032*/ 	.short	0x0028
        /*0034*/ 	.byte	0x00, 0xf5, 0x21, 0x00


	//----- nvinfo : EIATTR_KPARAM_INFO
	.align		4
.L_55:
        /*0038*/ 	.byte	0x04, 0x17
        /*003a*/ 	.short	(.L_57 - .L_56)
.L_56:
        /*003c*/ 	.word	0x00000000
        /*0040*/ 	.short	0x0005
        /*0042*/ 	.short	0x0020
        /*0044*/ 	.byte	0x00, 0xf5, 0x21, 0x00


	//----- nvinfo : EIATTR_KPARAM_INFO
	.align		4
.L_57:
        /*0048*/ 	.byte	0x04, 0x17
        /*004a*/ 	.short	(.L_59 - .L_58)
.L_58:
        /*004c*/ 	.word	0x00000000
        /*0050*/ 	.short	0x0004
        /*0052*/ 	.short	0x0018
        /*0054*/ 	.byte	0x00, 0xf0, 0x11, 0x00


	//----- nvinfo : EIATTR_KPARAM_INFO
	.align		4
.L_59:
        /*0058*/ 	.byte	0x04, 0x17
        /*005a*/ 	.short	(.L_61 - .L_60)
.L_60:
        /*005c*/ 	.word	0x00000000
        /*0060*/ 	.short	0x0003
        /*0062*/ 	.short	0x0010
        /*0064*/ 	.byte	0x00, 0xf5, 0x21, 0x00


	//----- nvinfo : EIATTR_KPARAM_INFO
	.align		4
.L_61:
        /*0068*/ 	.byte	0x04, 0x17
        /*006a*/ 	.short	(.L_63 - .L_62)
.L_62:
        /*006c*/ 	.word	0x00000000
        /*0070*/ 	.short	0x0002
        /*0072*/ 	.short	0x0008
        /*0074*/ 	.byte	0x00, 0xf5, 0x21, 0x00


	//----- nvinfo : EIATTR_KPARAM_INFO
	.align		4
.L_63:
        /*0078*/ 	.byte	0x04, 0x17
        /*007a*/ 	.short	(.L_65 - .L_64)
.L_64:
        /*007c*/ 	.word	0x00000000
        /*0080*/ 	.short	0x0001
        /*0082*/ 	.short	0x0004
        /*0084*/ 	.byte	0x00, 0xf0, 0x11, 0x00


	//----- nvinfo : EIATTR_KPARAM_INFO
	.align		4
.L_65:
        /*0088*/ 	.byte	0x04, 0x17
        /*008a*/ 	.short	(.L_67 - .L_66)
.L_66:
        /*008c*/ 	.word	0x00000000
        /*0090*/ 	.short	0x0000
        /*0092*/ 	.short	0x0000
        /*0094*/ 	.byte	0x00, 0xf0, 0x11, 0x00


	//----- nvinfo : EIATTR_SPARSE_MMA_MASK
	.align		4
.L_67:
        /*0098*/ 	.byte	0x03, 0x50
        /*009a*/ 	.short	0x0000


	//----- nvinfo : EIATTR_MAXREG_COUNT
	.align		4
        /*009c*/ 	.byte	0x03, 0x1b
        /*009e*/ 	.short	0x00ff


	//----- nvinfo : EIATTR_MERCURY_ISA_VERSION
	.align		4
        /*00a0*/ 	.byte	0x03, 0x5f
        /*00a2*/ 	.short	0x0101


	//----- nvinfo : EIATTR_VRC_CTA_INIT_COUNT
	.align		4
        /*00a4*/ 	.byte	0x02, 0x4a
	.zero		1
	.zero		1


	//----- nvinfo : EIATTR_EXIT_INSTR_OFFSETS
	.align		4
        /*00a8*/ 	.byte	0x04, 0x1c
        /*00aa*/ 	.short	(.L_69 - .L_68)


	//   ....[0]....
.L_68:
        /*00ac*/ 	.word	0x00000430


	//   ....[1]....
        /*00b0*/ 	.word	0x00000470


	//----- nvinfo : EIATTR_CRS_STACK_SIZE
	.align		4
.L_69:
        /*00b4*/ 	.byte	0x04, 0x1e
        /*00b6*/ 	.short	(.L_71 - .L_70)
.L_70:
        /*00b8*/ 	.word	0x00000000


	//----- nvinfo : EIATTR_CBANK_PARAM_SIZE
	.align		4
.L_71:
        /*00bc*/ 	.byte	0x03, 0x19
        /*00be*/ 	.short	0x003c


	//----- nvinfo : EIATTR_PARAM_CBANK
	.align		4
        /*00c0*/ 	.byte	0x04, 0x0a
        /*00c2*/ 	.short	(.L_73 - .L_72)
	.align		4
.L_72:
        /*00c4*/ 	.word	index@(.nv.constant0._Z6addSubiiPiS_iS_S_S_i)
        /*00c8*/ 	.short	0x0380
        /*00ca*/ 	.short	0x003c


	//----- nvinfo : EIATTR_SW_WAR
	.align		4
.L_73:
        /*00cc*/ 	.byte	0x04, 0x36
        /*00ce*/ 	.short	(.L_75 - .L_74)
.L_74:
        /*00d0*/ 	.word	0x00000008
.L_75:


//--------------------- .nv.info._Z9minKernelPiS_i --------------------------
	.section	.nv.info._Z9minKernelPiS_i,"",@"SHT_CUDA_INFO"
	.sectionflags	@""
	.align	4


	//----- nvinfo : EIATTR_CUDA_API_VERSION
	.align		4
        /*0000*/ 	.byte	0x04, 0x37
        /*0002*/ 	.short	(.L_77 - .L_76)
.L_76:
        /*0004*/ 	.word	0x00000082


	//----- nvinfo : EIATTR_KPARAM_INFO
	.align		4
.L_77:
        /*0008*/ 	.byte	0x04, 0x17
        /*000a*/ 	.short	(.L_79 - .L_78)
.L_78:
        /*000c*/ 	.word	0x00000000
        /*0010*/ 	.short	0x0002
        /*0012*/ 	.short	0x0010
        /*0014*/ 	.byte	0x00, 0xf0, 0x11, 0x00


	//----- nvinfo : EIATTR_KPARAM_INFO
	.align		4
.L_79:
        /*0018*/ 	.byte	0x04, 0x17
        /*001a*/ 	.short	(.L_81 - .L_80)
.L_80:
        /*001c*/ 	.word	0x00000000
        /*0020*/ 	.short	0x0001
        /*0022*/ 	.short	0x0008
        /*0024*/ 	.byte	0x00, 0xf5, 0x21, 0x00


	//----- nvinfo : EIATTR_KPARAM_INFO
	.align		4
.L_81:
        /*0028*/ 	.byte	0x04, 0x17
        /*002a*/ 	.short	(.L_83 - .L_82)
.L_82:
        /*002c*/ 	.word	0x00000000
        /*0030*/ 	.short	0x0000
        /*0032*/ 	.short	0x0000
        /*0034*/ 	.byte	0x00, 0xf5, 0x21, 0x00


	//----- nvinfo : EIATTR_SPARSE_MMA_MASK
	.align		4
.L_83:
        /*0038*/ 	.byte	0x03, 0x50
        /*003a*/ 	.short	0x0000


	//----- nvinfo : EIATTR_MAXREG_COUNT
	.align		4
        /*003c*/ 	.byte	0x03, 0x1b
        /*003e*/ 	.short	0x00ff


	//----- nvinfo : EIATTR_NUM_BARRIERS
	.align		4
        /*0040*/ 	.byte	0x02, 0x4c
        /*0042*/ 	.byte	0x01
	.zero		1


	//----- nvinfo : EIATTR_MERCURY_ISA_VERSION
	.align		4
        /*0044*/ 	.byte	0x03, 0x5f
        /*0046*/ 	.short	0x0101


	//----- nvinfo : EIATTR_VRC_CTA_INIT_COUNT
	.align		4
        /*0048*/ 	.byte	0x02, 0x4a
	.zero		1
	.zero		1


	//----- nvinfo : EIATTR_EXIT_INSTR_OFFSETS
	.align		4
        /*004c*/ 	.byte	0x04, 0x1c
        /*004e*/ 	.short	(.L_85 - .L_84)


	//   ....[0]....
.L_84:
        /*0050*/ 	.word	0x00000250


	//   ....[1]....
        /*0054*/ 	.word	0x000002d0


	//----- nvinfo : EIATTR_CBANK_PARAM_SIZE
	.align		4
.L_85:
        /*0058*/ 	.byte	0x03, 0x19
        /*005a*/ 	.short	0x0014


	//----- nvinfo : EIATTR_PARAM_CBANK
	.align		4
        /*005c*/ 	.byte	0x04, 0x0a
        /*005e*/ 	.short	(.L_87 - .L_86)
	.align		4
.L_86:
        /*0060*/ 	.word	index@(.nv.constant0._Z9minKernelPiS_i)
        /*0064*/ 	.short	0x0380
        /*0066*/ 	.short	0x0014


	//----- nvinfo : EIATTR_SW_WAR
	.align		4
.L_87:
        /*0068*/ 	.byte	0x04, 0x36
        /*006a*/ 	.short	(.L_89 - .L_88)
.L_88:
        /*006c*/ 	.word	0x00000008
.L_89:


//--------------------- .nv.info._Z14minKernelFirstPiS_iiS_S_ --------------------------
	.section	.nv.info._Z14minKernelFirstPiS_iiS_S_,"",@"SHT_CUDA_INFO"
	.sectionflags	@""
	.align	4


	//----- nvinfo : EIATTR_CUDA_API_VERSION
	.align		4
        /*0000*/ 	.byte	0x04, 0x37
        /*0002*/ 	.short	(.L_91 - .L_90)
.L_90:
        /*0004*/ 	.word	0x00000082


	//----- nvinfo : EIATTR_KPARAM_INFO
	.align		4
.L_91:
        /*0008*/ 	.byte	0x04, 0x17
        /*000a*/ 	.short	(.L_93 - .L_92)
.L_92:
        /*000c*/ 	.word	0x00000000
        /*0010*/ 	.short	0x0005
        /*0012*/ 	.short	0x0020
        /*0014*/ 	.byte	0x00, 0xf5, 0x21, 0x00


	//----- nvinfo : EIATTR_KPARAM_INFO
	.align		4
.L_93:
        /*0018*/ 	.byte	0x04, 0x17
        /*001a*/ 	.short	(.L_95 - .L_94)
.L_94:
        /*001c*/ 	.word	0x00000000
        /*0020*/ 	.short	0x0004
        /*0022*/ 	.short	0x0018
        /*0024*/ 	.byte	0x00, 0xf5, 0x21, 0x00


	//----- nvinfo : EIATTR_KPARAM_INFO
	.align		4
.L_95:
        /*0028*/ 	.byte	0x04, 0x17
        /*002a*/ 	.short	(.L_97 - .L_96)
.L_96:
        /*002c*/ 	.word	0x00000000
        /*0030*/ 	.short	0x0003
        /*0032*/ 	.short	0x0014
        /*0034*/ 	.byte	0x00, 0xf0, 0x11, 0x00


	//----- nvinfo : EIATTR_KPARAM_INFO
	.align		4
.L_97:
        /*0038*/ 	.byte	0x04, 0x17
        /*003a*/ 	.short	(.L_99 - .L_98)
.L_98:
        /*003c*/ 	.word	0x00000000
        /*0040*/ 	.short	0x0002
        /*0042*/ 	.short	0x0010
        /*0044*/ 	.byte	0x00, 0xf0, 0x11, 0x00


	//----- nvinfo : EIATTR_KPARAM_INFO
	.align		4
.L_99:
        /*0048*/ 	.byte	0x04, 0x17
        /*004a*/ 	.short	(.L_101 - .L_100)
.L_100:
        /*004c*/ 	.word	0x00000000
        /*0050*/ 	.short	0x0001
        /*0052*/ 	.short	0x0008
        /*0054*/ 	.byte	0x00, 0xf5, 0x21, 0x00


	//----- nvinfo : EIATTR_KPARAM_INFO
	.align		4
.L_101:
        /*0058*/ 	.byte	0x04, 0x17
        /*005a*/ 	.short	(.L_103 - .L_102)
.L_102:
        /*005c*/ 	.word	0x00000000
        /*0060*/ 	.short	0x0000
        /*0062*/ 	.short	0x0000
        /*0064*/ 	.byte	0x00, 0xf5, 0x21, 0x00


	//----- nvinfo : EIATTR_SPARSE_MMA_MASK
	.align		4
.L_103:
        /*0068*/ 	.byte	0x03, 0x50
        /*006a*/ 	.short	0x0000


	//----- nvinfo : EIATTR_MAXREG_COUNT
	.align		4
        /*006c*/ 	.byte	0x03, 0x1b
        /*006e*/ 	.short	0x00ff


	//----- nvinfo : EIATTR_NUM_BARRIERS
	.align		4
        /*0070*/ 	.byte	0x02, 0x4c
        /*0072*/ 	.byte	0x01
	.zero		1


	//----- nvinfo : EIATTR_MERCURY_ISA_VERSION
	.align		4
        /*0074*/ 	.byte	0x03, 0x5f
        /*0076*/ 	.short	0x0101


	//----- nvinfo : EIATTR_VRC_CTA_INIT_COUNT
	.align		4
        /*0078*/ 	.byte	0x02, 0x4a
	.zero		1
	.zero		1


	//----- nvinfo : EIATTR_EXIT_INSTR_OFFSETS
	.align		4
        /*007c*/ 	.byte	0x04, 0x1c
        /*007e*/ 	.short	(.L_105 - .L_104)


	//   ....[0]....
.L_104:
        /*0080*/ 	.word	0x00000530


	//   ....[1]....
        /*0084*/ 	.word	0x000005b0


	//----- nvinfo : EIATTR_CRS_STACK_SIZE
	.align		4
.L_105:
        /*0088*/ 	.byte	0x04, 0x1e
        /*008a*/ 	.short	(.L_107 - .L_106)
.L_106:
        /*008c*/ 	.word	0x00000000


	//----- nvinfo : EIATTR_CBANK_PARAM_SIZE
	.align		4
.L_107:
        /*0090*/ 	.byte	0x03, 0x19
        /*0092*/ 	.short	0x0028


	//----- nvinfo : EIATTR_PARAM_CBANK
	.align		4
        /*0094*/ 	.byte	0x04, 0x0a
        /*0096*/ 	.short	(.L_109 - .L_108)
	.align		4
.L_108:
        /*0098*/ 	.word	index@(.nv.constant0._Z14minKernelFirstPiS_iiS_S_)
        /*009c*/ 	.short	0x0380
        /*009e*/ 	.short	0x0028


	//----- nvinfo : EIATTR_SW_WAR
	.align		4
.L_109:
        /*00a0*/ 	.byte	0x04, 0x36
        /*00a2*/ 	.short	(.L_111 - .L_110)
.L_110:
        /*00a4*/ 	.word	0x00000008
.L_111:


//--------------------- .nv.callgraph             --------------------------
	.section	.nv.callgraph,"",@"SHT_CUDA_CALLGRAPH"
	.align	4
	.sectionentsize	8
	.align		4
        /*0000*/ 	.word	0x00000000
	.align		4
        /*0004*/ 	.word	0xffffffff
	.align		4
        /*0008*/ 	.word	0x00000000
	.align		4
        /*000c*/ 	.word	0xfffffffe
	.align		4
        /*0010*/ 	.word	0x00000000
	.align		4
        /*0014*/ 	.word	0xfffffffd
	.align		4
        /*0018*/ 	.word	0x00000000
	.align		4
        /*001c*/ 	.word	0xfffffffc


//--------------------- .text._Z14compressKernelPiS_S_S_iii --------------------------
	.section	.text._Z14compressKernelPiS_S_S_iii,"ax",@progbits
	.align	128
        .global         _Z14compressKernelPiS_S_S_iii
        .type           _Z14compressKernelPiS_S_S_iii,@function
        .size           _Z14compressKernelPiS_S_S_iii,(.L_x_15 - _Z14compressKernelPiS_S_S_iii)
        .other          _Z14compressKernelPiS_S_S_iii,@"STO_CUDA_ENTRY STV_DEFAULT"
_Z14compressKernelPiS_S_S_iii:
.text._Z14compressKernelPiS_S_S_iii:
[----:B------:R-:W-:Y:S01]  /*0000*/  LDC R1, c[0x0][0x37c] ;  /* 0x0000df00ff017b82 */ /* 0x000fe20000000800 */
[----:B------:R-:W0:Y:S07]  /*0010*/  S2R R3, SR_TID.X ;  /* 0x0000000000037919 */ /* 0x000e2e0000002100 */
[----:B------:R-:W0:Y:S01]  /*0020*/  S2UR UR4, SR_CTAID.X ;  /* 0x00000000000479c3 */ /* 0x000e220000002500 */
[----:B------:R-:W1:Y:S07]  /*0030*/  LDCU UR5, c[0x0][0x3a8] ;  /* 0x00007500ff0577ac */ /* 0x000e6e0008000800 */
[----:B------:R-:W0:Y:S02]  /*0040*/  LDC R0, c[0x0][0x360] ;  /* 0x0000d800ff007b82 */ /* 0x000e240000000800 */
[----:B0-----:R-:W-:-:S05]  /*0050*/  IMAD R0, R0, UR4, R3 ;  /* 0x0000000400007c24 */ /* 0x001fca000f8e0203 */
[----:B-1----:R-:W-:-:S13]  /*0060*/  ISETP.GE.AND P0, PT, R0, UR5, PT ;  /* 0x0000000500007c0c */ /* 0x002fda000bf06270 */
[----:B------:R-:W-:Y:S05]  /*0070*/  @P0 EXIT ;  /* 0x000000000000094d */ /* 0x000fea0003800000 */
[----:B------:R-:W0:Y:S01]  /*0080*/  LDC.64 R2, c[0x0][0x380] ;  /* 0x0000e000ff027b82 */ /* 0x000e220000000a00 */
[----:B------:R-:W1:Y:S01]  /*0090*/  LDCU.64 UR4, c[0x0][0x358] ;  /* 0x00006b00ff0477ac */ /* 0x000e620008000a00 */
[----:B0-----:R-:W-:-:S06]  /*00a0*/  IMAD.WIDE R2, R0, 0x4, R2 ;  /* 0x0000000400027825 */ /* 0x001fcc00078e0202 */
[----:B-1----:R-:W2:Y:S02]  /*00b0*/  LDG.E R2, desc[UR4][R2.64] ;  /* 0x0000000402027981 */ /* 0x002ea4000c1e1900 */
[----:B--2---:R-:W-:-:S13]  /*00c0*/  ISETP.NE.AND P0, PT, R2, RZ, PT ;  /* 0x000000ff0200720c */ /* 0x004fda0003f05270 */
[----:B------:R-:W-:Y:S05]  /*00d0*/  @P0 EXIT ;  /* 0x000000000000094d */ /* 0x000fea0003800000 */
[----:B------:R-:W0:Y:S01]  /*00e0*/  LDC R3, c[0x0][0x3a0] ;  /* 0x0000e800ff037b82 */ /* 0x000e220000000800 */
[----:B------:R-:W-:Y:S01]  /*00f0*/  VOTEU.ANY UR6, UPT, PT ;  /* 0x0000000000067886 */ /* 0x000fe200038e0100 */
[----:B------:R-:W-:Y:S01]  /*0100*/  IMAD.MOV.U32 R13, RZ, RZ, 0x1 ;  /* 0x00000001ff0d7424 */ /* 0x000fe200078e00ff */
[----:B------:R-:W-:Y:S02]  /*0110*/  UFLO.U32 UR7, UR6 ;  /* 0x00000006000772bd */ /* 0x000fe400080e0000 */
[----:B------:R-:W-:Y:S01]  /*0120*/  POPC R11, UR6 ;  /* 0x00000006000b7d09 */ /* 0x000fe20008000000 */
[----:B0-----:R-:W-:-:S07]  /*0130*/  IABS R7, R3 ;  /* 0x0000000300077213 */ /* 0x001fce0000000000 */
[----:B------:R-:W0:Y:S08]  /*0140*/  I2F.RP R2, R7 ;  /* 0x0000000700027306 */ /* 0x000e300000209400 */
[----:B0-----:R-:W0:Y:S02]  /*0150*/  MUFU.RCP R2, R2 ;  /* 0x0000000200027308 */ /* 0x001e240000001000 */
[----:B0-----:R-:W-:-:S06]  /*0160*/  VIADD R4, R2, 0xffffffe ;  /* 0x0ffffffe02047836 */ /* 0x001fcc0000000000 */
[----:B------:R0:W1:Y:S02]  /*0170*/  F2I.FTZ.U32.TRUNC.NTZ R5, R4 ;  /* 0x0000000400057305 */ /* 0x000064000021f000 */
[----:B0-----:R-:W-:Y:S02]  /*0180*/  HFMA2 R4, -RZ, RZ, 0, 0 ;  /* 0x00000000ff047431 */ /* 0x001fe400000001ff */
[----:B-1----:R-:W-:-:S04]  /*0190*/  IMAD.MOV R6, RZ, RZ, -R5 ;  /* 0x000000ffff067224 */ /* 0x002fc800078e0a05 */
[----:B------:R-:W-:Y:S01]  /*01a0*/  IMAD R9, R6, R7, RZ ;  /* 0x0000000706097224 */ /* 0x000fe200078e02ff */
[----:B------:R-:W-:-:S03]  /*01b0*/  IABS R6, R0 ;  /* 0x0000000000067213 */ /* 0x000fc60000000000 */
[----:B------:R-:W-:Y:S02]  /*01c0*/  IMAD.HI.U32 R5, R5, R9, R4 ;  /* 0x0000000905057227 */ /* 0x000fe400078e0004 */
[----:B------:R-:W0:Y:S04]  /*01d0*/  S2R R9, SR_LANEID ;  /* 0x0000000000097919 */ /* 0x000e280000000000 */
[----:B------:R-:W-:Y:S02]  /*01e0*/  IMAD.HI.U32 R8, R5, R6, RZ ;  /* 0x0000000605087227 */ /* 0x000fe400078e00ff */
[----:B------:R-:W1:Y:S02]  /*01f0*/  LDC.64 R4, c[0x0][0x398] ;  /* 0x0000e600ff047b82 */ /* 0x000e640000000a00 */
[----:B------:R-:W-:-:S04]  /*0200*/  IMAD.MOV R2, RZ, RZ, -R8 ;  /* 0x000000ffff027224 */ /* 0x000fc800078e0a08 */
[----:B------:R-:W-:-:S05]  /*0210*/  IMAD R2, R7, R2, R6 ;  /* 0x0000000207027224 */ /* 0x000fca00078e0206 */
[----:B------:R-:W-:-:S13]  /*0220*/  ISETP.GT.U32.AND P2, PT, R7, R2, PT ;  /* 0x000000020700720c */ /* 0x000fda0003f44070 */
[-C--:B------:R-:W-:Y:S01]  /*0230*/  @!P2 IADD3 R2, PT, PT, R2, -R7.reuse, RZ ;  /* 0x800000070202a210 */ /* 0x080fe20007ffe0ff */
[----:B------:R-:W-:Y:S01]  /*0240*/  @!P2 VIADD R8, R8, 0x1 ;  /* 0x000000010808a836 */ /* 0x000fe20000000000 */
[----:B------:R-:W-:Y:S02]  /*0250*/  ISETP.NE.AND P2, PT, R3, RZ, PT ;  /* 0x000000ff0300720c */ /* 0x000fe40003f45270 */
[----:B------:R-:W-:Y:S02]  /*0260*/  ISETP.GE.U32.AND P0, PT, R2, R7, PT ;  /* 0x000000070200720c */ /* 0x000fe40003f06070 */
[----:B------:R-:W2:Y:S01]  /*0270*/  LDC.64 R6, c[0x0][0x390] ;  /* 0x0000e400ff067b82 */ /* 0x000ea20000000a00 */
[----:B------:R-:W-:-:S04]  /*0280*/  LOP3.LUT R2, R0, R3, RZ, 0x3c, !PT ;  /* 0x0000000300027212 */ /* 0x000fc800078e3cff */
[----:B------:R-:W-:-:S06]  /*0290*/  ISETP.GE.AND P1, PT, R2, RZ, PT ;  /* 0x000000ff0200720c */ /* 0x000fcc0003f26270 */
[----:B------:R-:W-:Y:S02]  /*02a0*/  @P0 IADD3 R8, PT, PT, R8, 0x1, RZ ;  /* 0x0000000108080810 */ /* 0x000fe40007ffe0ff */
[----:B0-----:R-:W-:-:S03]  /*02b0*/  ISETP.EQ.U32.AND P0, PT, R9, UR7, PT ;  /* 0x0000000709007c0c */ /* 0x001fc6000bf02070 */
[----:B------:R-:W-:Y:S02]  /*02c0*/  IMAD.MOV.U32 R2, RZ, RZ, R8 ;  /* 0x000000ffff027224 */ /* 0x000fe400078e0008 */
[----:B------:R-:W0:Y:S03]  /*02d0*/  LDC.64 R8, c[0x0][0x388] ;  /* 0x0000e200ff087b82 */ /* 0x000e260000000a00 */
[----:B------:R-:W-:Y:S02]  /*02e0*/  @!P1 IADD3 R2, PT, PT, -R2, RZ, RZ ;  /* 0x000000ff02029210 */ /* 0x000fe40007ffe1ff */
[----:B------:R-:W-:-:S03]  /*02f0*/  @!P2 LOP3.LUT R2, RZ, R3, RZ, 0x33, !PT ;  /* 0x00000003ff02a212 */ /* 0x000fc600078e33ff */
[----:B-1----:R-:W-:Y:S02]  /*0300*/  @P0 REDG.E.ADD.STRONG.GPU desc[UR4][R4.64], R11 ;  /* 0x0000000b0400098e */ /* 0x002fe4000c12e104 */
[----:B--2---:R-:W-:-:S06]  /*0310*/  IMAD.WIDE R6, R2, 0x4, R6 ;  /* 0x0000000402067825 */ /* 0x004fcc00078e0206 */
[----:B------:R-:W2:Y:S02]  /*0320*/  ATOMG.E.ADD.STRONG.GPU PT, R6, desc[UR4][R6.64], R13 ;  /* 0x8000000d060679a8 */ /* 0x000ea400081ef104 */
[----:B--2---:R-:W-:-:S04]  /*0330*/  IMAD R3, R2, R3, R6 ;  /* 0x0000000302037224 */ /* 0x004fc800078e0206 */
[----:B0-----:R-:W-:-:S05]  /*0340*/  IMAD.WIDE R2, R3, 0x4, R8 ;  /* 0x0000000403027825 */ /* 0x001fca00078e0208 */
[----:B------:R-:W-:Y:S01]  /*0350*/  STG.E desc[UR4][R2.64], R0 ;  /* 0x0000000002007986 */ /* 0x000fe2000c101904 */
[----:B------:R-:W-:Y:S05]  /*0360*/  EXIT ;  /* 0x000000000000794d */ /* 0x000fea0003800000 */
.L_x_0:
[----:B------:R-:W-:-:S00]  /*0370*/  BRA `(.L_x_0) ;  /* 0xfffffffc00fc7947 */ /* 0x000fc0000383ffff */
[----:B------:R-:W-:-:S00]  /*0380*/  NOP ;  /* 0x0000000000007918 */ /* 0x000fc00000000000 */
[----:B------:R-:W-:-:S00]  /*0390*/  NOP ;  /* 0x0000000000007918 */ /* 0x000fc00000000000 */
[----:B------:R-:W-:-:S00]  /*03a0*/  NOP ;  /* 0x0000000000007918 */ /* 0x000fc00000000000 */
[----:B------:R-:W-:-:S00]  /*03b0*/  NOP ;  /* 0x0000000000007918 */ /* 0x000fc00000000000 */
[----:B------:R-:W-:-:S00]  /*03c0*/  NOP ;  /* 0x0000000000007918 */ /* 0x000fc00000000000 */
[----:B------:R-:W-:-:S00]  /*03d0*/  NOP ;  /* 0x0000000000007918 */ /* 0x000fc00000000000 */
[----:B------:R-:W-:-:S00]  /*03e0*/  NOP ;  /* 0x0000000000007918 */ /* 0x000fc00000000000 */
[----:B------:R-:W-:-:S00]  /*03f0*/  NOP ;  /* 0x0000000000007918 */ /* 0x000fc00000000000 */
.L_x_15:


//--------------------- .text._Z6addSubiiPiS_iS_S_S_i --------------------------
	.section	.text._Z6addSubiiPiS_iS_S_S_i,"ax",@progbits
	.align	128
        .global         _Z6addSubiiPiS_iS_S_S_i
        .type           _Z6addSubiiPiS_iS_S_S_i,@function
        .size           _Z6addSubiiPiS_iS_S_S_i,(.L_x_16 - _Z6addSubiiPiS_iS_S_S_i)
        .other          _Z6addSubiiPiS_iS_S_S_i,@"STO_CUDA_ENTRY STV_DEFAULT"
_Z6addSubiiPiS_iS_S_S_i:
.text._Z6addSubiiPiS_iS_S_S_i:
[----:B------:R-:W-:Y:S01]  /*0000*/  LDC R1, c[0x0][0x37c] ;  /* 0x0000df00ff017b82 */ /* 0x000fe20000000800 */
[----:B------:R-:W0:Y:S07]  /*0010*/  S2R R3, SR_TID.X ;  /* 0x0000000000037919 */ /* 0x000e2e0000002100 */
[----:B------:R-:W0:Y:S01]  /*0020*/  S2UR UR6, SR_CTAID.X ;  /* 0x00000000000679c3 */ /* 0x000e220000002500 */
[----:B------:R-:W1:Y:S01]  /*0030*/  LDCU UR7, c[0x0][0x3b8] ;  /* 0x00007700ff0777ac */ /* 0x000e620008000800 */
[----:B------:R-:W-:Y:S01]  /*0040*/  BSSY.RECONVERGENT B0, `(.L_x_1) ;  /* 0x0000039000007945 */ /* 0x000fe20003800200 */
[----:B------:R-:W2:Y:S05]  /*0050*/  LDCU.64 UR4, c[0x0][0x358] ;  /* 0x00006b00ff0477ac */ /* 0x000eaa0008000a00 */
[----:B------:R-:W0:Y:S02]  /*0060*/  LDC R0, c[0x0][0x360] ;  /* 0x0000d800ff007b82 */ /* 0x000e240000000800 */
[----:B0-----:R-:W-:-:S05]  /*0070*/  IMAD R0, R0, UR6, R3 ;  /* 0x0000000600007c24 */ /* 0x001fca000f8e0203 */
[----:B-1----:R-:W-:-:S13]  /*0080*/  ISETP.GE.AND P0, PT, R0, UR7, PT ;  /* 0x0000000700007c0c */ /* 0x002fda000bf06270 */
[----:B--2---:R-:W-:Y:S05]  /*0090*/  @P0 BRA `(.L_x_2) ;  /* 0x0000000000cc0947 */ /* 0x004fea0003800000 */
[----:B------:R-:W0:Y:S01]  /*00a0*/  LDC R7, c[0x0][0x398] ;  /* 0x0000e600ff077b82 */ /* 0x000e220000000800 */
[----:B------:R-:W-:Y:S02]  /*00b0*/  IABS R6, R0 ;  /* 0x0000000000067213 */ /* 0x000fe40000000000 */
[----:B0-----:R-:W-:-:S04]  /*00c0*/  IABS R8, R7 ;  /* 0x0000000700087213 */ /* 0x001fc80000000000 */
[----:B------:R-:W0:Y:S08]  /*00d0*/  I2F.RP R4, R8 ;  /* 0x0000000800047306 */ /* 0x000e300000209400 */
[----:B0-----:R-:W0:Y:S02]  /*00e0*/  MUFU.RCP R4, R4 ;  /* 0x0000000400047308 */ /* 0x001e240000001000 */
[----:B0-----:R-:W-:-:S06]  /*00f0*/  VIADD R2, R4, 0xffffffe ;  /* 0x0ffffffe04027836 */ /* 0x001fcc0000000000 */
[----:B------:R0:W1:Y:S02]  /*0100*/  F2I.FTZ.U32.TRUNC.NTZ R3, R2 ;  /* 0x0000000200037305 */ /* 0x000064000021f000 */
[----:B0-----:R-:W-:Y:S02]  /*0110*/  HFMA2 R2, -RZ, RZ, 0, 0 ;  /* 0x00000000ff027431 */ /* 0x001fe400000001ff */
[----:B-1----:R-:W-:-:S04]  /*0120*/  IMAD.MOV R5, RZ, RZ, -R3 ;  /* 0x000000ffff057224 */ /* 0x002fc800078e0a03 */
[----:B------:R-:W-:-:S04]  /*0130*/  IMAD R5, R5, R8, RZ ;  /* 0x0000000805057224 */ /* 0x000fc800078e02ff */
[----:B------:R-:W-:Y:S01]  /*0140*/  IMAD.HI.U32 R3, R3, R5, R2 ;  /* 0x0000000503037227 */ /* 0x000fe200078e0002 */
[----:B------:R-:W-:-:S03]  /*0150*/  LOP3.LUT R2, R0, R7, RZ, 0x3c, !PT ;  /* 0x0000000700027212 */ /* 0x000fc600078e3cff */
[----:B------:R-:W-:Y:S01]  /*0160*/  IMAD.MOV.U32 R5, RZ, RZ, R6 ;  /* 0x000000ffff057224 */ /* 0x000fe200078e0006 */
[----:B------:R-:W-:-:S03]  /*0170*/  ISETP.GE.AND P1, PT, R2, RZ, PT ;  /* 0x000000ff0200720c */ /* 0x000fc60003f26270 */
[----:B------:R-:W-:-:S05]  /*0180*/  IMAD.HI.U32 R6, R3, R5, RZ ;  /* 0x0000000503067227 */ /* 0x000fca00078e00ff */
[----:B------:R-:W-:-:S05]  /*0190*/  IADD3 R3, PT, PT, -R6, RZ, RZ ;  /* 0x000000ff06037210 */ /* 0x000fca0007ffe1ff */
[C---:B------:R-:W-:Y:S02]  /*01a0*/  IMAD R3, R8.reuse, R3, R5 ;  /* 0x0000000308037224 */ /* 0x040fe400078e0205 */
[----:B------:R-:W0:Y:S03]  /*01b0*/  LDC.64 R4, c[0x0][0x3a8] ;  /* 0x0000ea00ff047b82 */ /* 0x000e260000000a00 */
[----:B------:R-:W-:-:S13]  /*01c0*/  ISETP.GT.U32.AND P2, PT, R8, R3, PT ;  /* 0x000000030800720c */ /* 0x000fda0003f44070 */
[----:B------:R-:W-:Y:S01]  /*01d0*/  @!P2 IMAD.IADD R3, R3, 0x1, -R8 ;  /* 0x000000010303a824 */ /* 0x000fe200078e0a08 */
[----:B------:R-:W-:Y:S02]  /*01e0*/  @!P2 IADD3 R6, PT, PT, R6, 0x1, RZ ;  /* 0x000000010606a810 */ /* 0x000fe40007ffe0ff */
[----:B------:R-:W-:Y:S02]  /*01f0*/  ISETP.NE.AND P2, PT, R7, RZ, PT ;  /* 0x000000ff0700720c */ /* 0x000fe40003f45270 */
[----:B------:R-:W-:Y:S02]  /*0200*/  ISETP.GE.U32.AND P0, PT, R3, R8, PT ;  /* 0x000000080300720c */ /* 0x000fe40003f06070 */
[----:B------:R-:W1:Y:S11]  /*0210*/  LDC.64 R2, c[0x0][0x3b0] ;  /* 0x0000ec00ff027b82 */ /* 0x000e760000000a00 */
[----:B------:R-:W-:-:S05]  /*0220*/  @P0 VIADD R6, R6, 0x1 ;  /* 0x0000000106060836 */ /* 0x000fca0000000000 */
[----:B------:R-:W-:Y:S02]  /*0230*/  @!P1 IADD3 R6, PT, PT, -R6, RZ, RZ ;  /* 0x000000ff06069210 */ /* 0x000fe40007ffe1ff */
[----:B------:R-:W-:-:S05]  /*0240*/  @!P2 LOP3.LUT R6, RZ, R7, RZ, 0x33, !PT ;  /* 0x00000007ff06a212 */ /* 0x000fca00078e33ff */
[----:B------:R-:W-:Y:S02]  /*0250*/  IMAD.MOV R8, RZ, RZ, -R6 ;  /* 0x000000ffff087224 */ /* 0x000fe400078e0a06 */
[----:B-1----:R-:W-:-:S04]  /*0260*/  IMAD.WIDE R2, R6, 0x4, R2 ;  /* 0x0000000406027825 */ /* 0x002fc800078e0202 */
[----:B------:R-:W-:Y:S02]  /*0270*/  IMAD R7, R7, R8, R0 ;  /* 0x0000000807077224 */ /* 0x000fe400078e0200 */
[----:B------:R-:W2:Y:S02]  /*0280*/  LDG.E R2, desc[UR4][R2.64] ;  /* 0x0000000402027981 */ /* 0x000ea4000c1e1900 */
[----:B0-----:R-:W-:-:S06]  /*0290*/  IMAD.WIDE R4, R7, 0x4, R4 ;  /* 0x0000000407047825 */ /* 0x001fcc00078e0204 */
[----:B------:R-:W2:Y:S02]  /*02a0*/  LDG.E R5, desc[UR4][R4.64] ;  /* 0x0000000404057981 */ /* 0x000ea4000c1e1900 */
[----:B--2---:R-:W-:-:S13]  /*02b0*/  LOP3.LUT P0, RZ, R2, R5, RZ, 0xfc, !PT ;  /* 0x0000000502ff7212 */ /* 0x004fda000780fcff */
[----:B------:R-:W-:Y:S05]  /*02c0*/  @P0 BRA `(.L_x_3) ;  /* 0x00000000001c0947 */ /* 0x000fea0003800000 */
[----:B------:R-:W0:Y:S01]  /*02d0*/  LDC.64 R2, c[0x0][0x3a0] ;  /* 0x0000e800ff027b82 */ /* 0x000e220000000a00 */
[----:B------:R-:W1:Y:S01]  /*02e0*/  LDCU UR6, c[0x0][0x380] ;  /* 0x00007000ff0677ac */ /* 0x000e620008000800 */
[----:B0-----:R-:W-:-:S05]  /*02f0*/  IMAD.WIDE R2, R0, 0x4, R2 ;  /* 0x0000000400027825 */ /* 0x001fca00078e0202 */
[----:B------:R-:W1:Y:S02]  /*0300*/  LDG.E R4, desc[UR4][R2.64] ;  /* 0x0000000402047981 */ /* 0x000e64000c1e1900 */
[----:B-1----:R-:W-:-:S05]  /*0310*/  IADD3 R5, PT, PT, R4, -UR6, RZ ;  /* 0x8000000604057c10 */ /* 0x002fca000fffe0ff */
[----:B------:R0:W-:Y:S01]  /*0320*/  STG.E desc[UR4][R2.64], R5 ;  /* 0x0000000502007986 */ /* 0x0001e2000c101904 */
[----:B------:R-:W-:Y:S05]  /*0330*/  BRA `(.L_x_2) ;  /* 0x0000000000247947 */ /* 0x000fea0003800000 */
.L_x_3:
[----:B------:R-:W-:-:S04]  /*0340*/  ISETP.NE.AND P0, PT, R5, 0x1, PT ;  /* 0x000000010500780c */ /* 0x000fc80003f05270 */
[----:B------:R-:W-:-:S13]  /*0350*/  ISETP.NE.OR P0, PT, R2, 0x1, P0 ;  /* 0x000000010200780c */ /* 0x000fda0000705670 */
[----:B------:R-:W-:Y:S05]  /*0360*/  @P0 BRA `(.L_x_2) ;  /* 0x0000000000180947 */ /* 0x000fea0003800000 */
[----:B------:R-:W0:Y:S01]  /*0370*/  LDC.64 R2, c[0x0][0x3a0] ;  /* 0x0000e800ff027b82 */ /* 0x000e220000000a00 */
[----:B------:R-:W1:Y:S01]  /*0380*/  LDCU UR6, c[0x0][0x380] ;  /* 0x00007000ff0677ac */ /* 0x000e620008000800 */
[----:B0-----:R-:W-:-:S05]  /*0390*/  IMAD.WIDE R2, R0, 0x4, R2 ;  /* 0x0000000400027825 */ /* 0x001fca00078e0202 */
[----:B------:R-:W1:Y:S02]  /*03a0*/  LDG.E R5, desc[UR4][R2.64] ;  /* 0x0000000402057981 */ /* 0x000e64000c1e1900 */
[----:B-1----:R-:W-:-:S05]  /*03b0*/  VIADD R5, R5, UR6 ;  /* 0x0000000605057c36 */ /* 0x002fca0008000000 */
[----:B------:R1:W-:Y:S02]  /*03c0*/  STG.E desc[UR4][R2.64], R5 ;  /* 0x0000000502007986 */ /* 0x0003e4000c101904 */
.L_x_2:
[----:B------:R-:W-:Y:S05]  /*03d0*/  BSYNC.RECONVERGENT B0 ;  /* 0x0000000000007941 */ /* 0x000fea0003800200 */
.L_x_1:
[----:B------:R-:W-:Y:S01]  /*03e0*/  ISETP.NE.AND P0, PT, R0, RZ, PT ;  /* 0x000000ff0000720c */ /* 0x000fe20003f05270 */
[----:B------:R-:W2:-:S12]  /*03f0*/  LDCU UR6, c[0x0][0x384] ;  /* 0x00007080ff0677ac */ /* 0x000e980008000800 */
[----:B01----:R-:W0:Y:S01]  /*0400*/  @!P0 LDC.64 R2, c[0x0][0x390] ;  /* 0x0000e400ff028b82 */ /* 0x003e220000000a00 */
[----:B--2---:R-:W-:Y:S01]  /*0410*/  ISETP.GE.AND P1, PT, R0, UR6, PT ;  /* 0x0000000600007c0c */ /* 0x004fe2000bf26270 */
[----:B0-----:R0:W-:-:S12]  /*0420*/  @!P0 STG.E desc[UR4][R2.64], RZ ;  /* 0x000000ff02008986 */ /* 0x0011d8000c101904 */
[----:B------:R-:W-:Y:S05]  /*0430*/  @P1 EXIT ;  /* 0x000000000000194d */ /* 0x000fea0003800000 */
[----:B0-----:R-:W0:Y:S02]  /*0440*/  LDC.64 R2, c[0x0][0x388] ;  /* 0x0000e200ff027b82 */ /* 0x001e240000000a00 */
[----:B0-----:R-:W-:-:S05]  /*0450*/  IMAD.WIDE R2, R0, 0x4, R2 ;  /* 0x0000000400027825 */ /* 0x001fca00078e0202 */
[----:B------:R-:W-:Y:S01]  /*0460*/  STG.E desc[UR4][R2.64], RZ ;  /* 0x000000ff02007986 */ /* 0x000fe2000c101904 */
[----:B------:R-:W-:Y:S05]  /*0470*/  EXIT ;  /* 0x000000000000794d */ /* 0x000fea0003800000 */
.L_x_4:
        /* <DEDUP_REMOVED lines=16> */
.L_x_16:


//--------------------- .text._Z9minKernelPiS_i   --------------------------
	.section	.text._Z9minKernelPiS_i,"ax",@progbits
	.align	128
        .global         _Z9minKernelPiS_i
        .type           _Z9minKernelPiS_i,@function
        .size           _Z9minKernelPiS_i,(.L_x_17 - _Z9minKernelPiS_i)
        .other          _Z9minKernelPiS_i,@"STO_CUDA_ENTRY STV_DEFAULT"
_Z9minKernelPiS_i:
.text._Z9minKernelPiS_i:
[----:B------:R-:W-:Y:S01]  /*0000*/  LDC R1, c[0x0][0x37c] ;  /* 0x0000df00ff017b82 */ /* 0x000fe20000000800 */
[----:B------:R-:W0:Y:S01]  /*0010*/  S2R R8, SR_TID.X ;  /* 0x0000000000087919 */ /* 0x000e220000002100 */
[----:B------:R-:W0:Y:S01]  /*0020*/  LDCU UR8, c[0x0][0x360] ;  /* 0x00006c00ff0877ac */ /* 0x000e220008000800 */
[----:B------:R-:W0:Y:S01]  /*0030*/  S2R R9, SR_CTAID.X ;  /* 0x0000000000097919 */ /* 0x000e220000002500 */
[----:B------:R-:W1:Y:S01]  /*0040*/  LDCU UR4, c[0x0][0x390] ;  /* 0x00007200ff0477ac */ /* 0x000e620008000800 */
[----:B------:R-:W2:Y:S01]  /*0050*/  LDCU.64 UR6, c[0x0][0x358] ;  /* 0x00006b00ff0677ac */ /* 0x000ea20008000a00 */
[----:B0-----:R-:W-:-:S05]  /*0060*/  IMAD R5, R9, UR8, R8 ;  /* 0x0000000809057c24 */ /* 0x001fca000f8e0208 */
[----:B-1----:R-:W-:-:S13]  /*0070*/  ISETP.GE.AND P0, PT, R5, UR4, PT ;  /* 0x0000000405007c0c */ /* 0x002fda000bf06270 */
[----:B------:R-:W0:Y:S02]  /*0080*/  @!P0 LDC.64 R2, c[0x0][0x380] ;  /* 0x0000e000ff028b82 */ /* 0x000e240000000a00 */
[----:B0-----:R-:W-:-:S05]  /*0090*/  @!P0 IMAD.WIDE R2, R5, 0x4, R2 ;  /* 0x0000000405028825 */ /* 0x001fca00078e0202 */
[----:B--2---:R0:W2:Y:S01]  /*00a0*/  @!P0 LDG.E R0, desc[UR6][R2.64] ;  /* 0x0000000602008981 */ /* 0x0040a2000c1e1900 */
[----:B------:R-:W1:Y:S08]  /*00b0*/  @P0 LDC.64 R4, c[0x0][0x380] ;  /* 0x0000e000ff040b82 */ /* 0x000e700000000a00 */
[----:B------:R-:W3:Y:S01]  /*00c0*/  S2UR UR5, SR_CgaCtaId ;  /* 0x00000000000579c3 */ /* 0x000ee20000008800 */
[----:B-1----:R-:W2:Y:S01]  /*00d0*/  @P0 LDG.E R0, desc[UR6][R4.64] ;  /* 0x0000000604000981 */ /* 0x002ea2000c1e1900 */
[----:B------:R-:W-:Y:S01]  /*00e0*/  UMOV UR4, 0x400 ;  /* 0x0000040000047882 */ /* 0x000fe20000000000 */
[----:B------:R-:W-:Y:S01]  /*00f0*/  ISETP.NE.AND P0, PT, R8, RZ, PT ;  /* 0x000000ff0800720c */ /* 0x000fe20003f05270 */
[----:B---3--:R-:W-:-:S06]  /*0100*/  ULEA UR4, UR5, UR4, 0x18 ;  /* 0x0000000405047291 */ /* 0x008fcc000f8ec0ff */
[----:B0-----:R-:W-:Y:S02]  /*0110*/  LEA R2, R8, UR4, 0x2 ;  /* 0x0000000408027c11 */ /* 0x001fe4000f8e10ff */
[----:B--2---:R-:W-:Y:S02]  /*0120*/  ISETP.GT.AND P1, PT, R0, RZ, PT ;  /* 0x000000ff0000720c */ /* 0x004fe40003f24270 */
[----:B------:R-:W-:Y:S01]  /*0130*/  VIMNMX R6, PT, PT, RZ, R0, !PT ;  /* 0x00000000ff067248 */ /* 0x000fe20007fe0100 */
[----:B------:R-:W-:-:S04]  /*0140*/  IMAD.U32 R0, RZ, RZ, UR8 ;  /* 0x00000008ff007e24 */ /* 0x000fc8000f8e00ff */
[----:B------:R-:W-:Y:S01]  /*0150*/  VIADD R7, R6, 0x7fffffff ;  /* 0x7fffffff06077836 */ /* 0x000fe20000000000 */
[----:B------:R-:W-:-:S05]  /*0160*/  ISETP.GE.U32.AND P2, PT, R0, 0x2, PT ;  /* 0x000000020000780c */ /* 0x000fca0003f46070 */
[----:B------:R-:W-:-:S05]  /*0170*/  @P1 IMAD.MOV R7, RZ, RZ, R6 ;  /* 0x000000ffff071224 */ /* 0x000fca00078e0206 */
[----:B------:R0:W-:Y:S03]  /*0180*/  STS [R2], R7 ;  /* 0x0000000702007388 */ /* 0x0001e60000000800 */
[----:B------:R-:W-:Y:S05]  /*0190*/  @!P2 BRA `(.L_x_5) ;  /* 0x00000000002ca947 */ /* 0x000fea0003800000 */
.L_x_6:
[----:B------:R-:W-:Y:S01]  /*01a0*/  BAR.SYNC.DEFER_BLOCKING 0x0 ;  /* 0x0000000000007b1d */ /* 0x000fe20000010000 */
[----:B------:R-:W-:-:S04]  /*01b0*/  SHF.R.U32.HI R5, RZ, 0x1, R0 ;  /* 0x00000001ff057819 */ /* 0x000fc80000011600 */
[----:B------:R-:W-:-:S13]  /*01c0*/  ISETP.GE.U32.AND P1, PT, R8, R5, PT ;  /* 0x000000050800720c */ /* 0x000fda0003f26070 */
[----:B------:R-:W-:Y:S01]  /*01d0*/  @!P1 IMAD R4, R5, 0x4, R2 ;  /* 0x0000000405049824 */ /* 0x000fe200078e0202 */
[----:B------:R-:W-:Y:S05]  /*01e0*/  @!P1 LDS R3, [R2] ;  /* 0x0000000002039984 */ /* 0x000fea0000000800 */
[----:B------:R-:W1:Y:S02]  /*01f0*/  @!P1 LDS R4, [R4] ;  /* 0x0000000004049984 */ /* 0x000e640000000800 */
[----:B-1----:R-:W-:-:S05]  /*0200*/  @!P1 VIMNMX R3, PT, PT, R3, R4, PT ;  /* 0x0000000403039248 */ /* 0x002fca0003fe0100 */
[----:B------:R1:W-:Y:S01]  /*0210*/  @!P1 STS [R2], R3 ;  /* 0x0000000302009388 */ /* 0x0003e20000000800 */
[----:B------:R-:W-:Y:S01]  /*0220*/  ISETP.GT.U32.AND P1, PT, R0, 0x3, PT ;  /* 0x000000030000780c */ /* 0x000fe20003f24070 */
[----:B------:R-:W-:-:S12]  /*0230*/  IMAD.MOV.U32 R0, RZ, RZ, R5 ;  /* 0x000000ffff007224 */ /* 0x000fd800078e0005 */
[----:B-1----:R-:W-:Y:S05]  /*0240*/  @P1 BRA `(.L_x_6) ;  /* 0xfffffffc00d41947 */ /* 0x002fea000383ffff */
.L_x_5:
[----:B------:R-:W-:Y:S05]  /*0250*/  @P0 EXIT ;  /* 0x000000000000094d */ /* 0x000fea0003800000 */
[----:B------:R-:W1:Y:S01]  /*0260*/  S2UR UR5, SR_CgaCtaId ;  /* 0x00000000000579c3 */ /* 0x000e620000008800 */
[----:B------:R-:W-:-:S07]  /*0270*/  UMOV UR4, 0x400 ;  /* 0x0000040000047882 */ /* 0x000fce0000000000 */
[----:B0-----:R-:W0:Y:S01]  /*0280*/  LDC.64 R2, c[0x0][0x388] ;  /* 0x0000e200ff027b82 */ /* 0x001e220000000a00 */
[----:B-1----:R-:W-:Y:S01]  /*0290*/  ULEA UR4, UR5, UR4, 0x18 ;  /* 0x0000000405047291 */ /* 0x002fe2000f8ec0ff */
[----:B0-----:R-:W-:-:S08]  /*02a0*/  IMAD.WIDE.U32 R2, R9, 0x4, R2 ;  /* 0x0000000409027825 */ /* 0x001fd000078e0002 */
[----:B------:R-:W0:Y:S04]  /*02b0*/  LDS R5, [UR4] ;  /* 0x00000004ff057984 */ /* 0x000e280008000800 */
[----:B0-----:R-:W-:Y:S01]  /*02c0*/  STG.E desc[UR6][R2.64], R5 ;  /* 0x0000000502007986 */ /* 0x001fe2000c101906 */
[----:B------:R-:W-:Y:S05]  /*02d0*/  EXIT ;  /* 0x000000000000794d */ /* 0x000fea0003800000 */
.L_x_7:
        /* <DEDUP_REMOVED lines=10> */
.L_x_17:


//--------------------- .text._Z14minKernelFirstPiS_iiS_S_ --------------------------
	.section	.text._Z14minKernelFirstPiS_iiS_S_,"ax",@progbits
	.align	128
        .global         _Z14minKernelFirstPiS_iiS_S_
        .type           _Z14minKernelFirstPiS_iiS_S_,@function
        .size           _Z14minKernelFirstPiS_iiS_S_,(.L_x_18 - _Z14minKernelFirstPiS_iiS_S_)
        .other          _Z14minKernelFirstPiS_iiS_S_,@"STO_CUDA_ENTRY STV_DEFAULT"
_Z14minKernelFirstPiS_iiS_S_:
.text._Z14minKernelFirstPiS_iiS_S_:
[----:B------:R-:W-:Y:S01]  /*0000*/  LDC R1, c[0x0][0x37c] ;  /* 0x0000df00ff017b82 */ /* 0x000fe20000000800 */
[----:B------:R-:W0:Y:S01]  /*0010*/  S2R R3, SR_TID.X ;  /* 0x0000000000037919 */ /* 0x000e220000002100 */
[----:B------:R-:W1:Y:S01]  /*0020*/  LDCU UR4, c[0x0][0x360] ;  /* 0x00006c00ff0477ac */ /* 0x000e620008000800 */
[----:B------:R-:W-:Y:S01]  /*0030*/  BSSY.RECONVERGENT B0, `(.L_x_8) ;  /* 0x000003c000007945 */ /* 0x000fe20003800200 */
[----:B------:R-:W-:Y:S01]  /*0040*/  IMAD.MOV.U32 R5, RZ, RZ, 0x7fffffff ;  /* 0x7fffffffff057424 */ /* 0x000fe200078e00ff */
[----:B------:R-:W0:Y:S01]  /*0050*/  S2R R0, SR_CTAID.X ;  /* 0x0000000000007919 */ /* 0x000e220000002500 */
[----:B------:R-:W2:Y:S01]  /*0060*/  LDCU UR5, c[0x0][0x390] ;  /* 0x00007200ff0577ac */ /* 0x000ea20008000800 */
[----:B------:R-:W3:Y:S01]  /*0070*/  LDCU.64 UR6, c[0x0][0x358] ;  /* 0x00006b00ff0677ac */ /* 0x000ee20008000a00 */
[----:B-1----:R-:W-:Y:S02]  /*0080*/  IMAD.U32 R2, RZ, RZ, UR4 ;  /* 0x00000004ff027e24 */ /* 0x002fe4000f8e00ff */
[----:B0-----:R-:W-:-:S05]  /*0090*/  IMAD R4, R0, UR4, R3 ;  /* 0x0000000400047c24 */ /* 0x001fca000f8e0203 */
[----:B--2---:R-:W-:-:S13]  /*00a0*/  ISETP.GE.AND P0, PT, R4, UR5, PT ;  /* 0x0000000504007c0c */ /* 0x004fda000bf06270 */
[----:B---3--:R-:W-:Y:S05]  /*00b0*/  @P0 BRA `(.L_x_9) ;  /* 0x0000000000cc0947 */ /* 0x008fea0003800000 */
[----:B------:R-:W0:Y:S02]  /*00c0*/  LDC R11, c[0x0][0x394] ;  /* 0x0000e500ff0b7b82 */ /* 0x000e240000000800 */
[----:B0-----:R-:W-:-:S04]  /*00d0*/  IABS R5, R11 ;  /* 0x0000000b00057213 */ /* 0x001fc80000000000 */
[----:B------:R-:W0:Y:S08]  /*00e0*/  I2F.RP R8, R5 ;  /* 0x0000000500087306 */ /* 0x000e300000209400 */
[----:B0-----:R-:W0:Y:S02]  /*00f0*/  MUFU.RCP R8, R8 ;  /* 0x0000000800087308 */ /* 0x001e240000001000 */
[----:B0-----:R-:W-:-:S06]  /*0100*/  VIADD R6, R8, 0xffffffe ;  /* 0x0ffffffe08067836 */ /* 0x001fcc0000000000 */
[----:B------:R0:W1:Y:S02]  /*0110*/  F2I.FTZ.U32.TRUNC.NTZ R7, R6 ;  /* 0x0000000600077305 */ /* 0x000064000021f000 */
[----:B0-----:R-:W-:Y:S02]  /*0120*/  IMAD.MOV.U32 R6, RZ, RZ, RZ ;  /* 0x000000ffff067224 */ /* 0x001fe400078e00ff */
[----:B-1----:R-:W-:-:S04]  /*0130*/  IMAD.MOV R10, RZ, RZ, -R7 ;  /* 0x000000ffff0a7224 */ /* 0x002fc800078e0a07 */
[----:B------:R-:W-:Y:S01]  /*0140*/  IMAD R9, R10, R5, RZ ;  /* 0x000000050a097224 */ /* 0x000fe200078e02ff */
[----:B------:R-:W-:-:S03]  /*0150*/  IABS R10, R4 ;  /* 0x00000004000a7213 */ /* 0x000fc60000000000 */
[----:B------:R-:W-:-:S06]  /*0160*/  IMAD.HI.U32 R7, R7, R9, R6 ;  /* 0x0000000907077227 */ /* 0x000fcc00078e0006 */
[----:B------:R-:W-:Y:S02]  /*0170*/  IMAD.HI.U32 R9, R7, R10, RZ ;  /* 0x0000000a07097227 */ /* 0x000fe400078e00ff */
[----:B------:R-:W0:Y:S02]  /*0180*/  LDC.64 R6, c[0x0][0x398] ;  /* 0x0000e600ff067b82 */ /* 0x000e240000000a00 */
[----:B------:R-:W-:-:S04]  /*0190*/  IMAD.MOV R8, RZ, RZ, -R9 ;  /* 0x000000ffff087224 */ /* 0x000fc800078e0a09 */
[----:B------:R-:W-:Y:S01]  /*01a0*/  IMAD R8, R5, R8, R10 ;  /* 0x0000000805087224 */ /* 0x000fe200078e020a */
[----:B------:R-:W-:-:S04]  /*01b0*/  LOP3.LUT R10, R4, R11, RZ, 0x3c, !PT ;  /* 0x0000000b040a7212 */ /* 0x000fc800078e3cff */
[----:B------:R-:W-:Y:S02]  /*01c0*/  ISETP.GT.U32.AND P2, PT, R5, R8, PT ;  /* 0x000000080500720c */ /* 0x000fe40003f44070 */
[----:B------:R-:W-:Y:S02]  /*01d0*/  ISETP.GE.AND P0, PT, R10, RZ, PT ;  /* 0x000000ff0a00720c */ /* 0x000fe40003f06270 */
[----:B------:R-:W-:-:S09]  /*01e0*/  LOP3.LUT R10, RZ, R11, RZ, 0x33, !PT ;  /* 0x0000000bff0a7212 */ /* 0x000fd200078e33ff */
[----:B------:R-:W-:Y:S02]  /*01f0*/  @!P2 IMAD.IADD R8, R8, 0x1, -R5 ;  /* 0x000000010808a824 */ /* 0x000fe400078e0a05 */
[----:B------:R-:W-:-:S03]  /*0200*/  @!P2 VIADD R9, R9, 0x1 ;  /* 0x000000010909a836 */ /* 0x000fc60000000000 */
[----:B------:R-:W-:-:S13]  /*0210*/  ISETP.GE.U32.AND P1, PT, R8, R5, PT ;  /* 0x000000050800720c */ /* 0x000fda0003f26070 */
[----:B------:R-:W-:Y:S02]  /*0220*/  @P1 IADD3 R9, PT, PT, R9, 0x1, RZ ;  /* 0x0000000109091810 */ /* 0x000fe40007ffe0ff */
[----:B------:R-:W-:-:S03]  /*0230*/  ISETP.NE.AND P1, PT, R11, RZ, PT ;  /* 0x000000ff0b00720c */ /* 0x000fc60003f25270 */
[----:B------:R-:W-:-:S05]  /*0240*/  @!P0 IMAD.MOV R9, RZ, RZ, -R9 ;  /* 0x000000ffff098224 */ /* 0x000fca00078e0a09 */
[----:B------:R-:W-:-:S05]  /*0250*/  SEL R9, R10, R9, !P1 ;  /* 0x000000090a097207 */ /* 0x000fca0004800000 */
[----:B0-----:R-:W-:-:S06]  /*0260*/  IMAD.WIDE R6, R9, 0x4, R6 ;  /* 0x0000000409067825 */ /* 0x001fcc00078e0206 */
[----:B------:R-:W2:Y:S01]  /*0270*/  LDG.E R6, desc[UR6][R6.64] ;  /* 0x0000000606067981 */ /* 0x000ea2000c1e1900 */
[----:B------:R-:W-:Y:S01]  /*0280*/  BSSY.RECONVERGENT B1, `(.L_x_10) ;  /* 0x0000012000017945 */ /* 0x000fe20003800200 */
[----:B------:R-:W-:Y:S01]  /*0290*/  IMAD.MOV.U32 R9, RZ, RZ, 0x7fffffff ;  /* 0x7fffffffff097424 */ /* 0x000fe200078e00ff */
[----:B--2---:R-:W-:-:S13]  /*02a0*/  ISETP.NE.AND P0, PT, R6, RZ, PT ;  /* 0x000000ff0600720c */ /* 0x004fda0003f05270 */
[----:B------:R-:W-:Y:S05]  /*02b0*/  @P0 BRA `(.L_x_11) ;  /* 0x0000000000380947 */ /* 0x000fea0003800000 */
[----:B------:R-:W0:Y:S01]  /*02c0*/  LDC.64 R6, c[0x0][0x3a0] ;  /* 0x0000e800ff067b82 */ /* 0x000e220000000a00 */
[----:B------:R-:W-:Y:S02]  /*02d0*/  ISETP.GE.AND P2, PT, R4, RZ, PT ;  /* 0x000000ff0400720c */ /* 0x000fe40003f46270 */
[----:B------:R-:W-:Y:S01]  /*02e0*/  ISETP.GT.U32.AND P0, PT, R5, R8, PT ;  /* 0x000000080500720c */ /* 0x000fe20003f04070 */
[----:B------:R-:W-:-:S05]  /*02f0*/  IMAD.IADD R5, R8, 0x1, -R5 ;  /* 0x0000000108057824 */ /* 0x000fca00078e0a05 */
[----:B------:R-:W-:-:S05]  /*0300*/  SEL R5, R5, R8, !P0 ;  /* 0x0000000805057207 */ /* 0x000fca0004000000 */
[----:B------:R-:W-:-:S05]  /*0310*/  @!P2 IMAD.MOV R5, RZ, RZ, -R5 ;  /* 0x000000ffff05a224 */ /* 0x000fca00078e0a05 */
[----:B------:R-:W-:-:S05]  /*0320*/  SEL R5, R10, R5, !P1 ;  /* 0x000000050a057207 */ /* 0x000fca0004800000 */
[----:B0-----:R-:W-:-:S06]  /*0330*/  IMAD.WIDE R6, R5, 0x4, R6 ;  /* 0x0000000405067825 */ /* 0x001fcc00078e0206 */
[----:B------:R-:W2:Y:S02]  /*0340*/  LDG.E R6, desc[UR6][R6.64] ;  /* 0x0000000606067981 */ /* 0x000ea4000c1e1900 */
[----:B--2---:R-:W-:-:S13]  /*0350*/  ISETP.NE.AND P0, PT, R6, RZ, PT ;  /* 0x000000ff0600720c */ /* 0x004fda0003f05270 */
[----:B------:R-:W-:Y:S05]  /*0360*/  @P0 BRA `(.L_x_11) ;  /* 0x00000000000c0947 */ /* 0x000fea0003800000 */
[----:B------:R-:W0:Y:S02]  /*0370*/  LDC.64 R6, c[0x0][0x380] ;  /* 0x0000e000ff067b82 */ /* 0x000e240000000a00 */
[----:B0-----:R-:W-:-:S05]  /*0380*/  IMAD.WIDE R4, R4, 0x4, R6 ;  /* 0x0000000404047825 */ /* 0x001fca00078e0206 */
[----:B------:R0:W5:Y:S02]  /*0390*/  LDG.E R9, desc[UR6][R4.64] ;  /* 0x0000000604097981 */ /* 0x000164000c1e1900 */
.L_x_11:
[----:B------:R-:W-:Y:S05]  /*03a0*/  BSYNC.RECONVERGENT B1 ;  /* 0x0000000000017941 */ /* 0x000fea0003800200 */
.L_x_10:
[----:B-----5:R-:W-:Y:S02]  /*03b0*/  ISETP.GT.AND P0, PT, R9, RZ, PT ;  /* 0x000000ff0900720c */ /* 0x020fe40003f04270 */
[----:B------:R-:W-:-:S04]  /*03c0*/  VIMNMX R9, PT, PT, RZ, R9, !PT ;  /* 0x00000009ff097248 */ /* 0x000fc80007fe0100 */
[----:B0-----:R-:W-:-:S07]  /*03d0*/  IADD3 R5, PT, PT, R9, 0x7fffffff, RZ ;  /* 0x7fffffff09057810 */ /* 0x001fce0007ffe0ff */
[----:B------:R-:W-:-:S07]  /*03e0*/  @P0 IMAD.MOV R5, RZ, RZ, R9 ;  /* 0x000000ffff050224 */ /* 0x000fce00078e0209 */
.L_x_9:
[----:B------:R-:W-:Y:S05]  /*03f0*/  BSYNC.RECONVERGENT B0 ;  /* 0x0000000000007941 */ /* 0x000fea0003800200 */
.L_x_8:
[----:B------:R-:W0:Y:S01]  /*0400*/  S2UR UR5, SR_CgaCtaId ;  /* 0x00000000000579c3 */ /* 0x000e220000008800 */
[----:B------:R-:W-:Y:S01]  /*0410*/  UMOV UR4, 0x400 ;  /* 0x0000040000047882 */ /* 0x000fe20000000000 */
[----:B------:R-:W-:Y:S02]  /*0420*/  ISETP.GE.U32.AND P1, PT, R2, 0x2, PT ;  /* 0x000000020200780c */ /* 0x000fe40003f26070 */
[----:B------:R-:W-:Y:S01]  /*0430*/  ISETP.NE.AND P0, PT, R3, RZ, PT ;  /* 0x000000ff0300720c */ /* 0x000fe20003f05270 */
[----:B0-----:R-:W-:-:S06]  /*0440*/  ULEA UR4, UR5, UR4, 0x18 ;  /* 0x0000000405047291 */ /* 0x001fcc000f8ec0ff */
[----:B------:R-:W-:-:S05]  /*0450*/  LEA R4, R3, UR4, 0x2 ;  /* 0x0000000403047c11 */ /* 0x000fca000f8e10ff */
[----:B------:R0:W-:Y:S01]  /*0460*/  STS [R4], R5 ;  /* 0x0000000504007388 */ /* 0x0001e20000000800 */
[----:B------:R-:W-:Y:S05]  /*0470*/  @!P1 BRA `(.L_x_12) ;  /* 0x00000000002c9947 */ /* 0x000fea0003800000 */
.L_x_13:
[----:B------:R-:W-:Y:S01]  /*0480*/  BAR.SYNC.DEFER_BLOCKING 0x0 ;  /* 0x0000000000007b1d */ /* 0x000fe20000010000 */
[----:B------:R-:W-:-:S04]  /*0490*/  SHF.R.U32.HI R7, RZ, 0x1, R2 ;  /* 0x00000001ff077819 */ /* 0x000fc80000011602 */
[----:B------:R-:W-:-:S13]  /*04a0*/  ISETP.GE.U32.AND P1, PT, R3, R7, PT ;  /* 0x000000070300720c */ /* 0x000fda0003f26070 */
[----:B------:R-:W-:Y:S01]  /*04b0*/  @!P1 IMAD R6, R7, 0x4, R4 ;  /* 0x0000000407069824 */ /* 0x000fe200078e0204 */
[----:B0-----:R-:W-:Y:S05]  /*04c0*/  @!P1 LDS R5, [R4] ;  /* 0x0000000004059984 */ /* 0x001fea0000000800 */
[----:B------:R-:W0:Y:S02]  /*04d0*/  @!P1 LDS R6, [R6] ;  /* 0x0000000006069984 */ /* 0x000e240000000800 */
[----:B0-----:R-:W-:-:S05]  /*04e0*/  @!P1 VIMNMX R5, PT, PT, R5, R6, PT ;  /* 0x0000000605059248 */ /* 0x001fca0003fe0100 */
[----:B------:R1:W-:Y:S01]  /*04f0*/  @!P1 STS [R4], R5 ;  /* 0x0000000504009388 */ /* 0x0003e20000000800 */
[----:B------:R-:W-:Y:S01]  /*0500*/  ISETP.GT.U32.AND P1, PT, R2, 0x3, PT ;  /* 0x000000030200780c */ /* 0x000fe20003f24070 */
[----:B------:R-:W-:-:S12]  /*0510*/  IMAD.MOV.U32 R2, RZ, RZ, R7 ;  /* 0x000000ffff027224 */ /* 0x000fd800078e0007 */
[----:B-1----:R-:W-:Y:S05]  /*0520*/  @P1 BRA `(.L_x_13) ;  /* 0xfffffffc00d41947 */ /* 0x002fea000383ffff */
.L_x_12:
[----:B------:R-:W-:Y:S05]  /*0530*/  @P0 EXIT ;  /* 0x000000000000094d */ /* 0x000fea0003800000 */
[----:B------:R-:W1:Y:S01]  /*0540*/  S2UR UR5, SR_CgaCtaId ;  /* 0x00000000000579c3 */ /* 0x000e620000008800 */
[----:B------:R-:W-:-:S07]  /*0550*/  UMOV UR4, 0x400 ;  /* 0x0000040000047882 */ /* 0x000fce0000000000 */
[----:B------:R-:W2:Y:S01]  /*0560*/  LDC.64 R2, c[0x0][0x388] ;  /* 0x0000e200ff027b82 */ /* 0x000ea20000000a00 */
[----:B-1----:R-:W-:Y:S01]  /*0570*/  ULEA UR4, UR5, UR4, 0x18 ;  /* 0x0000000405047291 */ /* 0x002fe2000f8ec0ff */
[----:B--2---:R-:W-:-:S08]  /*0580*/  IMAD.WIDE.U32 R2, R0, 0x4, R2 ;  /* 0x0000000400027825 */ /* 0x004fd000078e0002 */
[----:B0-----:R-:W0:Y:S04]  /*0590*/  LDS R5, [UR4] ;  /* 0x00000004ff057984 */ /* 0x001e280008000800 */
[----:B0-----:R-:W-:Y:S01]  /*05a0*/  STG.E desc[UR6][R2.64], R5 ;  /* 0x0000000502007986 */ /* 0x001fe2000c101906 */
[----:B------:R-:W-:Y:S05]  /*05b0*/  EXIT ;  /* 0x000000000000794d */ /* 0x000fea0003800000 */
.L_x_14:
        /* <DEDUP_REMOVED lines=12> */
.L_x_18:


//--------------------- .nv.shared.reserved.0     --------------------------
	.section	.nv.shared.reserved.0,"aw",@nobits
	.weak		__nv_reservedSMEM_offset_0_alias
	.size		__nv_reservedSMEM_offset_0_alias, 0, 64
	.other		__nv_reservedSMEM_offset_0_alias,@"STO_CUDA_RESERVED_SHARED STV_DEFAULT"
__nv_reservedSMEM_offset_0_alias:
	.zero		0
	.zero		64


//--------------------- .nv.shared._Z9minKernelPiS_i --------------------------
	.section	.nv.shared._Z9minKernelPiS_i,"aw",@nobits
	.sectionflags	@""
	.align	4
.nv.shared._Z9minKernelPiS_i:
	.zero		2048


//--------------------- .nv.shared._Z14minKernelFirstPiS_iiS_S_ --------------------------
	.section	.nv.shared._Z14minKernelFirstPiS_iiS_S_,"aw",@nobits
	.sectionflags	@""
	.align	4
.nv.shared._Z14minKernelFirstPiS_iiS_S_:
	.zero		3072


//--------------------- .nv.constant0._Z14compressKernelPiS_S_S_iii --------------------------
	.section	.nv.constant0._Z14compressKernelPiS_S_S_iii,"a",@progbits
	.sectionflags	@""
	.align	4
.nv.constant0._Z14compressKernelPiS_S_S_iii:
	.zero		940


//--------------------- .nv.constant0._Z6addSubiiPiS_iS_S_S_i --------------------------
	.section	.nv.constant0._Z6addSubiiPiS_iS_S_S_i,"a",@progbits
	.sectionflags	@""
	.align	4
.nv.constant0._Z6addSubiiPiS_iS_S_S_i:
	.zero		956


//--------------------- .nv.constant0._Z9minKernelPiS_i --------------------------
	.section	.nv.constant0._Z9minKernelPiS_i,"a",@progbits
	.sectionflags	@""
	.align	4
.nv.constant0._Z9minKernelPiS_i:
	.zero		916


//--------------------- .nv.constant0._Z14minKernelFirstPiS_iiS_S_ --------------------------
	.section	.nv.constant0._Z14minKernelFirstPiS_iiS_S_,"a",@progbits
	.sectionflags	@""
	.align	4
.nv.constant0._Z14minKernelFirstPiS_iiS_S_:
	.zero		936


//--------------------- SYMBOLS --------------------------

	.type		.nv.reservedSmem.offset0,@object
	.size		.nv.reservedSmem.offset0,0x4
	.type		.nv.reservedSmem.cap,@object
	.size		.nv.reservedSmem.cap,0x4
